//
// Generated by NVIDIA NVVM Compiler
//
// Compiler Build ID: CL-36424714
// Cuda compilation tools, release 13.0, V13.0.88
// Based on NVVM 20.0.0
//

.version 9.0
.target sm_100
.address_size 64

	// .globl	_Z7computefifffffffffiiffffffffPfS_ffffffffffS_fffff
.extern .func  (.param .b32 func_retval0) vprintf
(
	.param .b64 vprintf_param_0,
	.param .b64 vprintf_param_1
)
;
.global .align 1 .b8 $str[7] = {37, 46, 49, 55, 103, 10};

.visible .entry _Z7computefifffffffffiiffffffffPfS_ffffffffffS_fffff(
	.param .f32 _Z7computefifffffffffiiffffffffPfS_ffffffffffS_fffff_param_0,
	.param .u32 _Z7computefifffffffffiiffffffffPfS_ffffffffffS_fffff_param_1,
	.param .f32 _Z7computefifffffffffiiffffffffPfS_ffffffffffS_fffff_param_2,
	.param .f32 _Z7computefifffffffffiiffffffffPfS_ffffffffffS_fffff_param_3,
	.param .f32 _Z7computefifffffffffiiffffffffPfS_ffffffffffS_fffff_param_4,
	.param .f32 _Z7computefifffffffffiiffffffffPfS_ffffffffffS_fffff_param_5,
	.param .f32 _Z7computefifffffffffiiffffffffPfS_ffffffffffS_fffff_param_6,
	.param .f32 _Z7computefifffffffffiiffffffffPfS_ffffffffffS_fffff_param_7,
	.param .f32 _Z7computefifffffffffiiffffffffPfS_ffffffffffS_fffff_param_8,
	.param .f32 _Z7computefifffffffffiiffffffffPfS_ffffffffffS_fffff_param_9,
	.param .f32 _Z7computefifffffffffiiffffffffPfS_ffffffffffS_fffff_param_10,
	.param .u32 _Z7computefifffffffffiiffffffffPfS_ffffffffffS_fffff_param_11,
	.param .u32 _Z7computefifffffffffiiffffffffPfS_ffffffffffS_fffff_param_12,
	.param .f32 _Z7computefifffffffffiiffffffffPfS_ffffffffffS_fffff_param_13,
	.param .f32 _Z7computefifffffffffiiffffffffPfS_ffffffffffS_fffff_param_14,
	.param .f32 _Z7computefifffffffffiiffffffffPfS_ffffffffffS_fffff_param_15,
	.param .f32 _Z7computefifffffffffiiffffffffPfS_ffffffffffS_fffff_param_16,
	.param .f32 _Z7computefifffffffffiiffffffffPfS_ffffffffffS_fffff_param_17,
	.param .f32 _Z7computefifffffffffiiffffffffPfS_ffffffffffS_fffff_param_18,
	.param .f32 _Z7computefifffffffffiiffffffffPfS_ffffffffffS_fffff_param_19,
	.param .f32 _Z7computefifffffffffiiffffffffPfS_ffffffffffS_fffff_param_20,
	.param .u64 .ptr .align 1 _Z7computefifffffffffiiffffffffPfS_ffffffffffS_fffff_param_21,
	.param .u64 .ptr .align 1 _Z7computefifffffffffiiffffffffPfS_ffffffffffS_fffff_param_22,
	.param .f32 _Z7computefifffffffffiiffffffffPfS_ffffffffffS_fffff_param_23,
	.param .f32 _Z7computefifffffffffiiffffffffPfS_ffffffffffS_fffff_param_24,
	.param .f32 _Z7computefifffffffffiiffffffffPfS_ffffffffffS_fffff_param_25,
	.param .f32 _Z7computefifffffffffiiffffffffPfS_ffffffffffS_fffff_param_26,
	.param .f32 _Z7computefifffffffffiiffffffffPfS_ffffffffffS_fffff_param_27,
	.param .f32 _Z7computefifffffffffiiffffffffPfS_ffffffffffS_fffff_param_28,
	.param .f32 _Z7computefifffffffffiiffffffffPfS_ffffffffffS_fffff_param_29,
	.param .f32 _Z7computefifffffffffiiffffffffPfS_ffffffffffS_fffff_param_30,
	.param .f32 _Z7computefifffffffffiiffffffffPfS_ffffffffffS_fffff_param_31,
	.param .f32 _Z7computefifffffffffiiffffffffPfS_ffffffffffS_fffff_param_32,
	.param .u64 .ptr .align 1 _Z7computefifffffffffiiffffffffPfS_ffffffffffS_fffff_param_33,
	.param .f32 _Z7computefifffffffffiiffffffffPfS_ffffffffffS_fffff_param_34,
	.param .f32 _Z7computefifffffffffiiffffffffPfS_ffffffffffS_fffff_param_35,
	.param .f32 _Z7computefifffffffffiiffffffffPfS_ffffffffffS_fffff_param_36,
	.param .f32 _Z7computefifffffffffiiffffffffPfS_ffffffffffS_fffff_param_37,
	.param .f32 _Z7computefifffffffffiiffffffffPfS_ffffffffffS_fffff_param_38
)
{
	.local .align 8 .b8 	__local_depot0[8];
	.reg .b64 	%SP;
	.reg .b64 	%SPL;
	.reg .pred 	%p<88>;
	.reg .b32 	%r<130>;
	.reg .b32 	%f<392>;
	.reg .b64 	%rd<56>;
	.reg .b64 	%fd<2>;

	mov.u64 	%SPL, __local_depot0;
	cvta.local.u64 	%SP, %SPL;
	ld.param.u32 	%r66, [_Z7computefifffffffffiiffffffffPfS_ffffffffffS_fffff_param_1];
	ld.param.f32 	%f78, [_Z7computefifffffffffiiffffffffPfS_ffffffffffS_fffff_param_2];
	ld.param.f32 	%f79, [_Z7computefifffffffffiiffffffffPfS_ffffffffffS_fffff_param_3];
	ld.param.f32 	%f80, [_Z7computefifffffffffiiffffffffPfS_ffffffffffS_fffff_param_4];
	ld.param.f32 	%f81, [_Z7computefifffffffffiiffffffffPfS_ffffffffffS_fffff_param_5];
	ld.param.f32 	%f82, [_Z7computefifffffffffiiffffffffPfS_ffffffffffS_fffff_param_6];
	ld.param.f32 	%f55, [_Z7computefifffffffffiiffffffffPfS_ffffffffffS_fffff_param_8];
	ld.param.f32 	%f56, [_Z7computefifffffffffiiffffffffPfS_ffffffffffS_fffff_param_9];
	ld.param.f32 	%f57, [_Z7computefifffffffffiiffffffffPfS_ffffffffffS_fffff_param_10];
	ld.param.u32 	%r67, [_Z7computefifffffffffiiffffffffPfS_ffffffffffS_fffff_param_11];
	ld.param.u32 	%r68, [_Z7computefifffffffffiiffffffffPfS_ffffffffffS_fffff_param_12];
	ld.param.f32 	%f60, [_Z7computefifffffffffiiffffffffPfS_ffffffffffS_fffff_param_19];
	ld.param.f32 	%f61, [_Z7computefifffffffffiiffffffffPfS_ffffffffffS_fffff_param_20];
	ld.param.u64 	%rd16, [_Z7computefifffffffffiiffffffffPfS_ffffffffffS_fffff_param_21];
	ld.param.u64 	%rd17, [_Z7computefifffffffffiiffffffffPfS_ffffffffffS_fffff_param_22];
	ld.param.f32 	%f62, [_Z7computefifffffffffiiffffffffPfS_ffffffffffS_fffff_param_23];
	ld.param.f32 	%f63, [_Z7computefifffffffffiiffffffffPfS_ffffffffffS_fffff_param_24];
	ld.param.f32 	%f64, [_Z7computefifffffffffiiffffffffPfS_ffffffffffS_fffff_param_25];
	ld.param.f32 	%f65, [_Z7computefifffffffffiiffffffffPfS_ffffffffffS_fffff_param_26];
	ld.param.f32 	%f67, [_Z7computefifffffffffiiffffffffPfS_ffffffffffS_fffff_param_28];
	ld.param.f32 	%f68, [_Z7computefifffffffffiiffffffffPfS_ffffffffffS_fffff_param_29];
	ld.param.f32 	%f69, [_Z7computefifffffffffiiffffffffPfS_ffffffffffS_fffff_param_30];
	ld.param.u64 	%rd18, [_Z7computefifffffffffiiffffffffPfS_ffffffffffS_fffff_param_33];
	ld.param.f32 	%f73, [_Z7computefifffffffffiiffffffffPfS_ffffffffffS_fffff_param_35];
	ld.param.f32 	%f75, [_Z7computefifffffffffiiffffffffPfS_ffffffffffS_fffff_param_37];
	cvta.to.global.u64 	%rd1, %rd17;
	cvta.to.global.u64 	%rd2, %rd16;
	cvta.to.global.u64 	%rd3, %rd18;
	cvt.rpi.f32.f32 	%f83, %f79;
	mul.f32 	%f1, %f78, %f83;
	div.rn.f32 	%f84, %f80, %f81;
	mov.f32 	%f85, 0f5F45A94D;
	sub.f32 	%f86, %f85, %f82;
	abs.f32 	%f87, %f86;
	setp.gt.f32 	%p1, %f87, 0f3F800000;
	rcp.approx.ftz.f32 	%f88, %f87;
	selp.f32 	%f89, %f88, %f87, %p1;
	mul.f32 	%f90, %f89, %f89;
	fma.rn.f32 	%f91, %f90, 0f3B2090AA, 0fBC6BE14F;
	fma.rn.f32 	%f92, %f91, %f90, 0f3D23397E;
	fma.rn.f32 	%f93, %f92, %f90, 0fBD948A7A;
	fma.rn.f32 	%f94, %f93, %f90, 0f3DD76B21;
	fma.rn.f32 	%f95, %f94, %f90, 0fBE111E88;
	fma.rn.f32 	%f96, %f95, %f90, 0f3E4CAF60;
	fma.rn.f32 	%f97, %f96, %f90, 0fBEAAAA27;
	mul.f32 	%f98, %f90, %f97;
	fma.rn.f32 	%f99, %f98, %f89, %f89;
	neg.f32 	%f100, %f99;
	fma.rn.f32 	%f101, 0f3F6EE581, 0f3FD774EB, %f100;
	selp.f32 	%f102, %f101, %f99, %p1;
	setp.num.f32 	%p2, %f87, %f87;
	copysign.f32 	%f103, %f86, %f102;
	selp.f32 	%f104, %f103, %f102, %p2;
	mul.f32 	%f105, %f104, 0fF84662DD;
	div.rn.f32 	%f106, %f84, %f105;
	mul.f32 	%f107, %f106, 0f3F000000;
	cvt.rzi.f32.f32 	%f108, %f107;
	add.f32 	%f109, %f108, %f108;
	sub.f32 	%f110, %f106, %f109;
	abs.f32 	%f3, %f110;
	abs.f32 	%f4, %f1;
	setp.lt.f32 	%p3, %f4, 0f00800000;
	mul.f32 	%f111, %f4, 0f4B800000;
	selp.f32 	%f112, %f111, %f4, %p3;
	selp.f32 	%f113, 0fC1C00000, 0f00000000, %p3;
	mov.b32 	%r69, %f112;
	add.s32 	%r70, %r69, -1060439283;
	and.b32  	%r71, %r70, -8388608;
	sub.s32 	%r72, %r69, %r71;
	mov.b32 	%f114, %r72;
	cvt.rn.f32.s32 	%f115, %r71;
	fma.rn.f32 	%f116, %f115, 0f34000000, %f113;
	add.f32 	%f117, %f114, 0fBF800000;
	add.f32 	%f118, %f114, 0f3F800000;
	rcp.approx.ftz.f32 	%f119, %f118;
	add.f32 	%f120, %f117, %f117;
	mul.f32 	%f121, %f120, %f119;
	mul.f32 	%f122, %f121, %f121;
	sub.f32 	%f123, %f117, %f121;
	add.f32 	%f124, %f123, %f123;
	neg.f32 	%f125, %f121;
	fma.rn.f32 	%f126, %f125, %f117, %f124;
	mul.rn.f32 	%f127, %f119, %f126;
	fma.rn.f32 	%f128, %f122, 0f3A2C32E4, 0f3B52E7DB;
	fma.rn.f32 	%f129, %f128, %f122, 0f3C93BB73;
	fma.rn.f32 	%f130, %f129, %f122, 0f3DF6384F;
	mul.rn.f32 	%f131, %f130, %f122;
	fma.rn.f32 	%f132, %f121, 0f3FB8AA3B, %f116;
	sub.f32 	%f133, %f116, %f132;
	fma.rn.f32 	%f134, %f121, 0f3FB8AA3B, %f133;
	fma.rn.f32 	%f135, %f127, 0f3FB8AA3B, %f134;
	fma.rn.f32 	%f136, %f121, 0f32A55E34, %f135;
	mul.f32 	%f137, %f131, 0f40400000;
	fma.rn.f32 	%f138, %f137, %f127, %f136;
	fma.rn.f32 	%f139, %f131, %f121, %f138;
	add.rn.f32 	%f140, %f132, %f139;
	neg.f32 	%f141, %f132;
	add.rn.f32 	%f142, %f140, %f141;
	neg.f32 	%f143, %f142;
	add.rn.f32 	%f144, %f139, %f143;
	mul.rn.f32 	%f145, %f140, %f106;
	neg.f32 	%f146, %f145;
	fma.rn.f32 	%f147, %f140, %f106, %f146;
	fma.rn.f32 	%f148, %f144, %f106, %f147;
	cvt.rni.f32.f32 	%f149, %f145;
	sub.f32 	%f150, %f145, %f149;
	add.f32 	%f151, %f150, %f148;
	fma.rn.f32 	%f152, %f151, 0f391FCB8E, 0f3AAF85ED;
	fma.rn.f32 	%f153, %f152, %f151, 0f3C1D9856;
	fma.rn.f32 	%f154, %f153, %f151, 0f3D6357BB;
	fma.rn.f32 	%f155, %f154, %f151, 0f3E75FDEC;
	fma.rn.f32 	%f156, %f155, %f151, 0f3F317218;
	fma.rn.f32 	%f157, %f156, %f151, 0f3F800000;
	cvt.rzi.s32.f32 	%r73, %f149;
	setp.gt.f32 	%p4, %f149, 0f00000000;
	selp.b32 	%r74, 0, -2097152000, %p4;
	add.s32 	%r75, %r74, 2130706432;
	mov.b32 	%f158, %r75;
	mul.f32 	%f159, %f157, %f158;
	shl.b32 	%r76, %r73, 23;
	sub.s32 	%r77, %r76, %r74;
	mov.b32 	%f160, %r77;
	mul.f32 	%f161, %f159, %f160;
	abs.f32 	%f162, %f145;
	setp.gt.f32 	%p5, %f162, 0f43180000;
	setp.lt.f32 	%p6, %f145, 0f00000000;
	selp.f32 	%f163, 0f00000000, 0f7F800000, %p6;
	selp.f32 	%f5, %f163, %f161, %p5;
	setp.eq.f32 	%p7, %f1, 0f3F800000;
	setp.eq.f32 	%p8, %f106, 0f00000000;
	or.pred  	%p9, %p7, %p8;
	mov.f32 	%f372, 0f3F800000;
	@%p9 bra 	$L__BB0_8;
	setp.num.f32 	%p10, %f4, %f4;
	abs.f32 	%f164, %f106;
	setp.num.f32 	%p11, %f164, %f164;
	and.pred  	%p12, %p10, %p11;
	@%p12 bra 	$L__BB0_3;
	add.rn.f32 	%f372, %f1, %f106;
	bra.uni 	$L__BB0_8;
$L__BB0_3:
	setp.neu.f32 	%p13, %f1, 0f00000000;
	setp.neu.f32 	%p14, %f4, 0f7F800000;
	and.pred  	%p15, %p13, %p14;
	@%p15 bra 	$L__BB0_5;
	setp.neu.f32 	%p22, %f3, 0f3F800000;
	add.f32 	%f169, %f1, %f1;
	mov.b32 	%r78, %f169;
	setp.lt.f32 	%p23, %f106, 0f00000000;
	xor.b32  	%r79, %r78, 2139095040;
	selp.b32 	%r80, %r79, %r78, %p23;
	and.b32  	%r81, %r80, 2147483647;
	selp.b32 	%r82, %r81, %r80, %p22;
	mov.b32 	%f372, %r82;
	bra.uni 	$L__BB0_8;
$L__BB0_5:
	setp.eq.f32 	%p16, %f1, 0fBF800000;
	setp.eq.f32 	%p17, %f164, 0f7F800000;
	and.pred  	%p18, %p16, %p17;
	@%p18 bra 	$L__BB0_8;
	setp.geu.f32 	%p19, %f1, 0f00000000;
	mov.f32 	%f372, %f5;
	@%p19 bra 	$L__BB0_8;
	setp.neu.f32 	%p20, %f3, 0f3F800000;
	neg.f32 	%f166, %f5;
	selp.f32 	%f167, %f5, %f166, %p20;
	cvt.rmi.f32.f32 	%f168, %f106;
	setp.neu.f32 	%p21, %f106, %f168;
	selp.f32 	%f372, 0f7FFFFFFF, %f167, %p21;
$L__BB0_8:
	ld.param.f32 	%f374, [_Z7computefifffffffffiiffffffffPfS_ffffffffffS_fffff_param_0];
	mul.f32 	%f170, %f372, 0f83BFE29E;
	setp.ltu.f32 	%p24, %f374, %f170;
	@%p24 bra 	$L__BB0_80;
	ld.param.f32 	%f363, [_Z7computefifffffffffiiffffffffPfS_ffffffffffS_fffff_param_7];
	ld.param.f32 	%f374, [_Z7computefifffffffffiiffffffffPfS_ffffffffffS_fffff_param_0];
	div.rn.f32 	%f171, %f55, 0fD079D907;
	mul.f32 	%f172, %f171, %f56;
	div.rn.f32 	%f173, %f172, 0f0000360C;
	add.f32 	%f174, %f363, %f173;
	setp.gtu.f32 	%p25, %f374, %f174;
	setp.lt.s32 	%p26, %r66, 1;
	or.pred  	%p27, %p25, %p26;
	@%p27 bra 	$L__BB0_80;
	ld.param.f32 	%f371, [_Z7computefifffffffffiiffffffffPfS_ffffffffffS_fffff_param_38];
	ld.param.f32 	%f370, [_Z7computefifffffffffiiffffffffPfS_ffffffffffS_fffff_param_36];
	ld.param.f32 	%f369, [_Z7computefifffffffffiiffffffffPfS_ffffffffffS_fffff_param_34];
	ld.param.f32 	%f368, [_Z7computefifffffffffiiffffffffPfS_ffffffffffS_fffff_param_32];
	ld.param.f32 	%f367, [_Z7computefifffffffffiiffffffffPfS_ffffffffffS_fffff_param_31];
	ld.param.f32 	%f366, [_Z7computefifffffffffiiffffffffPfS_ffffffffffS_fffff_param_27];
	ld.param.f32 	%f365, [_Z7computefifffffffffiiffffffffPfS_ffffffffffS_fffff_param_18];
	ld.param.f32 	%f364, [_Z7computefifffffffffiiffffffffPfS_ffffffffffS_fffff_param_17];
	mov.f32 	%f175, 0f0245DA91;
	div.rn.f32 	%f176, %f175, %f57;
	mul.f32 	%f177, %f176, 0f5845F63E;
	abs.f32 	%f178, %f177;
	fma.rn.f32 	%f179, %f178, 0fBF000000, 0f3F000000;
	rsqrt.approx.ftz.f32 	%f180, %f179;
	mul.f32 	%f181, %f179, %f180;
	mul.f32 	%f182, %f180, 0fBF000000;
	fma.rn.f32 	%f183, %f181, %f182, 0f3F000000;
	fma.rn.f32 	%f184, %f181, %f183, %f181;
	setp.eq.f32 	%p28, %f178, 0f3F800000;
	selp.f32 	%f185, 0f00000000, %f184, %p28;
	setp.gt.f32 	%p29, %f178, 0f3F0F5C29;
	selp.f32 	%f186, %f185, %f178, %p29;
	mul.f32 	%f187, %f186, %f186;
	fma.rn.f32 	%f188, %f187, 0f3D4DD2F7, 0f3C99CA97;
	fma.rn.f32 	%f189, %f188, %f187, 0f3D3F90E8;
	fma.rn.f32 	%f190, %f189, %f187, 0f3D993CCF;
	fma.rn.f32 	%f191, %f190, %f187, 0f3E2AAC04;
	mul.f32 	%f192, %f187, %f191;
	fma.rn.f32 	%f193, %f192, %f186, %f186;
	mul.f32 	%f194, %f193, 0fC0000000;
	fma.rn.f32 	%f195, 0f3F6EE581, 0f3FD774EB, %f194;
	selp.f32 	%f196, %f195, %f193, %p29;
	setp.num.f32 	%p30, %f196, %f196;
	copysign.f32 	%f197, %f177, %f196;
	selp.f32 	%f198, %f197, %f196, %p30;
	mov.f32 	%f199, 0f00003612;
	div.rn.f32 	%f11, %f199, %f198;
	add.f32 	%f200, %f60, %f61;
	add.f32 	%f201, %f365, %f200;
	div.rn.f32 	%f12, %f364, %f201;
	setp.lt.s32 	%p31, %r67, 1;
	add.f32 	%f202, %f62, 0f00000000;
	mov.f32 	%f203, 0f00000000;
	div.rn.f32 	%f204, %f203, %f202;
	add.f32 	%f205, %f63, 0f3F800000;
	mov.f32 	%f206, 0f80000000;
	div.rn.f32 	%f13, %f206, %f205;
	add.f32 	%f207, %f366, 0f80000585;
	mul.f32 	%f208, %f65, %f207;
	mul.f32 	%f209, %f64, %f208;
	div.rn.f32 	%f14, %f204, %f209;
	mul.f32 	%f210, %f67, 0f83E58DF3;
	mov.f32 	%f211, 0fC6906400;
	sub.f32 	%f212, %f211, %f68;
	mul.f32 	%f15, %f210, %f212;
	mul.f32 	%f213, %f69, 0f05C30BAC;
	mov.f32 	%f214, 0f85862293;
	div.rn.f32 	%f215, %f214, %f213;
	fma.rn.f32 	%f16, %f215, 0f00000000, 0f946B630A;
	div.rn.f32 	%f17, %f367, %f368;
	mul.f32 	%f216, %f75, 0f80000000;
	mov.f32 	%f217, 0f8561A656;
	div.rn.f32 	%f218, %f217, %f216;
	mul.f32 	%f18, %f218, 0f80000000;
	mul.f32 	%f219, %f370, 0fABD8ADF0;
	fma.rn.f32 	%f220, %f369, %f73, %f219;
	abs.f32 	%f19, %f220;
	add.f32 	%f221, %f371, 0f79DD4037;
	mov.f32 	%f222, 0f04011A67;
	div.rn.f32 	%f20, %f222, %f221;
	@%p31 bra 	$L__BB0_57;
	setp.lt.s32 	%p55, %r68, 1;
	@%p55 bra 	$L__BB0_40;
	ld.param.f32 	%f374, [_Z7computefifffffffffiiffffffffPfS_ffffffffffS_fffff_param_0];
	and.b32  	%r1, %r67, 15;
	add.s32 	%r2, %r1, -1;
	and.b32  	%r3, %r67, 7;
	add.s32 	%r4, %r3, -1;
	and.b32  	%r5, %r68, 15;
	add.s32 	%r6, %r5, -1;
	and.b32  	%r7, %r68, 7;
	add.s32 	%r8, %r7, -1;
	and.b32  	%r9, %r67, 2147483632;
	and.b32  	%r10, %r67, 3;
	and.b32  	%r11, %r68, 2147483632;
	and.b32  	%r12, %r68, 3;
	sub.f32 	%f355, %f18, %f20;
	add.f32 	%f21, %f19, %f355;
	neg.s32 	%r13, %r9;
	add.s64 	%rd4, %rd2, 32;
	add.s64 	%rd5, %rd1, 32;
	mov.b32 	%r109, 0;
$L__BB0_13:
	setp.gtu.f32 	%p68, %f374, %f11;
	@%p68 bra 	$L__BB0_14;
	bra.uni 	$L__BB0_26;
$L__BB0_14:
	add.s32 	%r109, %r109, 1;
	setp.eq.s32 	%p87, %r109, %r66;
	@%p87 bra 	$L__BB0_80;
	bra.uni 	$L__BB0_13;
$L__BB0_15:
	.pragma "nounroll";
	mov.b32 	%r99, 0;
	st.global.u32 	[%rd55+-32], %r99;
	st.global.f32 	[%rd54+-32], %f13;
	st.global.u32 	[%rd55+-28], %r99;
	st.global.f32 	[%rd54+-28], %f13;
	st.global.u32 	[%rd55+-24], %r99;
	st.global.f32 	[%rd54+-24], %f13;
	st.global.u32 	[%rd55+-20], %r99;
	st.global.f32 	[%rd54+-20], %f13;
	st.global.u32 	[%rd55+-16], %r99;
	st.global.f32 	[%rd54+-16], %f13;
	st.global.u32 	[%rd55+-12], %r99;
	st.global.f32 	[%rd54+-12], %f13;
	st.global.u32 	[%rd55+-8], %r99;
	st.global.f32 	[%rd54+-8], %f13;
	st.global.u32 	[%rd55+-4], %r99;
	st.global.f32 	[%rd54+-4], %f13;
	st.global.u32 	[%rd55], %r99;
	st.global.f32 	[%rd54], %f13;
	st.global.u32 	[%rd55+4], %r99;
	st.global.f32 	[%rd54+4], %f13;
	st.global.u32 	[%rd55+8], %r99;
	st.global.f32 	[%rd54+8], %f13;
	st.global.u32 	[%rd55+12], %r99;
	st.global.f32 	[%rd54+12], %f13;
	st.global.u32 	[%rd55+16], %r99;
	st.global.f32 	[%rd54+16], %f13;
	st.global.u32 	[%rd55+20], %r99;
	st.global.f32 	[%rd54+20], %f13;
	st.global.u32 	[%rd55+24], %r99;
	st.global.f32 	[%rd54+24], %f13;
	st.global.u32 	[%rd55+28], %r99;
	st.global.f32 	[%rd54+28], %f13;
	add.s32 	%r110, %r110, 16;
	add.s64 	%rd55, %rd55, 64;
	add.s64 	%rd54, %rd54, 64;
	setp.eq.s32 	%p70, %r110, 0;
	mov.u32 	%r116, %r9;
	@%p70 bra 	$L__BB0_27;
	bra.uni 	$L__BB0_15;
$L__BB0_16:
	setp.eq.s32 	%p80, %r5, 0;
	mov.f32 	%f374, %f21;
	@%p80 bra 	$L__BB0_14;
	setp.lt.u32 	%p81, %r6, 7;
	@%p81 bra 	$L__BB0_19;
	mul.wide.u32 	%rd45, %r113, 4;
	add.s64 	%rd46, %rd3, %rd45;
	st.global.f32 	[%rd46], %f18;
	st.global.f32 	[%rd46+4], %f18;
	st.global.f32 	[%rd46+8], %f18;
	st.global.f32 	[%rd46+12], %f18;
	st.global.f32 	[%rd46+16], %f18;
	st.global.f32 	[%rd46+20], %f18;
	st.global.f32 	[%rd46+24], %f18;
	st.global.f32 	[%rd46+28], %f18;
	add.s32 	%r113, %r113, 8;
$L__BB0_19:
	setp.eq.s32 	%p82, %r7, 0;
	mov.f32 	%f374, %f21;
	@%p82 bra 	$L__BB0_14;
	setp.lt.u32 	%p83, %r8, 3;
	@%p83 bra 	$L__BB0_22;
	mul.wide.u32 	%rd47, %r113, 4;
	add.s64 	%rd48, %rd3, %rd47;
	st.global.f32 	[%rd48], %f18;
	st.global.f32 	[%rd48+4], %f18;
	st.global.f32 	[%rd48+8], %f18;
	st.global.f32 	[%rd48+12], %f18;
	add.s32 	%r113, %r113, 4;
$L__BB0_22:
	setp.eq.s32 	%p84, %r12, 0;
	mov.f32 	%f374, %f21;
	@%p84 bra 	$L__BB0_14;
	setp.eq.s32 	%p85, %r12, 1;
	mul.wide.u32 	%rd49, %r113, 4;
	add.s64 	%rd10, %rd3, %rd49;
	st.global.f32 	[%rd10], %f18;
	mov.f32 	%f374, %f21;
	@%p85 bra 	$L__BB0_14;
	setp.eq.s32 	%p86, %r12, 2;
	st.global.f32 	[%rd10+4], %f18;
	mov.f32 	%f374, %f21;
	@%p86 bra 	$L__BB0_14;
	st.global.f32 	[%rd10+8], %f18;
	mov.f32 	%f374, %f21;
	bra.uni 	$L__BB0_14;
$L__BB0_26:
	setp.lt.u32 	%p69, %r67, 16;
	mov.b32 	%r116, 0;
	mov.u64 	%rd54, %rd5;
	mov.u64 	%rd55, %rd4;
	mov.u32 	%r110, %r13;
	@%p69 bra 	$L__BB0_27;
	bra.uni 	$L__BB0_15;
$L__BB0_27:
	setp.eq.s32 	%p71, %r1, 0;
	@%p71 bra 	$L__BB0_37;
	setp.lt.u32 	%p72, %r2, 7;
	@%p72 bra 	$L__BB0_30;
	mul.wide.u32 	%rd36, %r116, 4;
	add.s64 	%rd37, %rd2, %rd36;
	mov.b32 	%r100, 0;
	st.global.u32 	[%rd37], %r100;
	add.s64 	%rd38, %rd1, %rd36;
	st.global.f32 	[%rd38], %f13;
	st.global.u32 	[%rd37+4], %r100;
	st.global.f32 	[%rd38+4], %f13;
	st.global.u32 	[%rd37+8], %r100;
	st.global.f32 	[%rd38+8], %f13;
	st.global.u32 	[%rd37+12], %r100;
	st.global.f32 	[%rd38+12], %f13;
	st.global.u32 	[%rd37+16], %r100;
	st.global.f32 	[%rd38+16], %f13;
	st.global.u32 	[%rd37+20], %r100;
	st.global.f32 	[%rd38+20], %f13;
	st.global.u32 	[%rd37+24], %r100;
	st.global.f32 	[%rd38+24], %f13;
	st.global.u32 	[%rd37+28], %r100;
	st.global.f32 	[%rd38+28], %f13;
	add.s32 	%r116, %r116, 8;
$L__BB0_30:
	setp.eq.s32 	%p73, %r3, 0;
	@%p73 bra 	$L__BB0_37;
	setp.lt.u32 	%p74, %r4, 3;
	@%p74 bra 	$L__BB0_33;
	mul.wide.u32 	%rd39, %r116, 4;
	add.s64 	%rd40, %rd2, %rd39;
	mov.b32 	%r101, 0;
	st.global.u32 	[%rd40], %r101;
	add.s64 	%rd41, %rd1, %rd39;
	st.global.f32 	[%rd41], %f13;
	st.global.u32 	[%rd40+4], %r101;
	st.global.f32 	[%rd41+4], %f13;
	st.global.u32 	[%rd40+8], %r101;
	st.global.f32 	[%rd41+8], %f13;
	st.global.u32 	[%rd40+12], %r101;
	st.global.f32 	[%rd41+12], %f13;
	add.s32 	%r116, %r116, 4;
$L__BB0_33:
	setp.eq.s32 	%p75, %r10, 0;
	@%p75 bra 	$L__BB0_37;
	setp.eq.s32 	%p76, %r10, 1;
	mul.wide.u32 	%rd42, %r116, 4;
	add.s64 	%rd11, %rd2, %rd42;
	mov.b32 	%r102, 0;
	st.global.u32 	[%rd11], %r102;
	add.s64 	%rd12, %rd1, %rd42;
	st.global.f32 	[%rd12], %f13;
	@%p76 bra 	$L__BB0_37;
	setp.eq.s32 	%p77, %r10, 2;
	mov.b32 	%r103, 0;
	st.global.u32 	[%rd11+4], %r103;
	st.global.f32 	[%rd12+4], %f13;
	@%p77 bra 	$L__BB0_37;
	mov.b32 	%r104, 0;
	st.global.u32 	[%rd11+8], %r104;
	st.global.f32 	[%rd12+8], %f13;
$L__BB0_37:
	setp.lt.u32 	%p78, %r68, 16;
	mov.b32 	%r113, 0;
	@%p78 bra 	$L__BB0_16;
	mov.b32 	%r111, 0;
$L__BB0_39:
	.pragma "nounroll";
	mul.wide.u32 	%rd43, %r111, 4;
	add.s64 	%rd44, %rd3, %rd43;
	st.global.f32 	[%rd44], %f18;
	st.global.f32 	[%rd44+4], %f18;
	st.global.f32 	[%rd44+8], %f18;
	st.global.f32 	[%rd44+12], %f18;
	st.global.f32 	[%rd44+16], %f18;
	st.global.f32 	[%rd44+20], %f18;
	st.global.f32 	[%rd44+24], %f18;
	st.global.f32 	[%rd44+28], %f18;
	st.global.f32 	[%rd44+32], %f18;
	st.global.f32 	[%rd44+36], %f18;
	st.global.f32 	[%rd44+40], %f18;
	st.global.f32 	[%rd44+44], %f18;
	st.global.f32 	[%rd44+48], %f18;
	st.global.f32 	[%rd44+52], %f18;
	st.global.f32 	[%rd44+56], %f18;
	st.global.f32 	[%rd44+60], %f18;
	add.s32 	%r111, %r111, 16;
	setp.eq.s32 	%p79, %r111, %r11;
	mov.u32 	%r113, %r11;
	@%p79 bra 	$L__BB0_16;
	bra.uni 	$L__BB0_39;
$L__BB0_40:
	ld.param.f32 	%f374, [_Z7computefifffffffffiiffffffffPfS_ffffffffffS_fffff_param_0];
	and.b32  	%r30, %r67, 15;
	add.s32 	%r31, %r30, -1;
	and.b32  	%r32, %r67, 7;
	add.s32 	%r33, %r32, -1;
	and.b32  	%r34, %r67, 2147483632;
	and.b32  	%r35, %r67, 3;
	mov.b32 	%r118, 0;
$L__BB0_41:
	setp.gtu.f32 	%p56, %f374, %f11;
	@%p56 bra 	$L__BB0_42;
	bra.uni 	$L__BB0_43;
$L__BB0_42:
	add.s32 	%r118, %r118, 1;
	setp.eq.s32 	%p67, %r118, %r66;
	@%p67 bra 	$L__BB0_80;
	bra.uni 	$L__BB0_41;
$L__BB0_43:
	setp.lt.u32 	%p57, %r67, 16;
	mov.b32 	%r121, 0;
	mov.f32 	%f384, %f12;
	@%p57 bra 	$L__BB0_46;
	mov.b32 	%r119, 0;
	mov.f32 	%f384, %f12;
$L__BB0_45:
	.pragma "nounroll";
	mul.wide.u32 	%rd26, %r119, 4;
	add.s64 	%rd27, %rd2, %rd26;
	mov.b32 	%r91, 0;
	st.global.u32 	[%rd27], %r91;
	add.s64 	%rd28, %rd1, %rd26;
	st.global.f32 	[%rd28], %f13;
	ld.global.f32 	%f233, [%rd27];
	mul.f32 	%f234, %f13, %f233;
	sub.f32 	%f235, %f234, %f14;
	add.f32 	%f236, %f384, %f235;
	st.global.u32 	[%rd27+4], %r91;
	st.global.f32 	[%rd28+4], %f13;
	ld.global.f32 	%f237, [%rd27+4];
	mul.f32 	%f238, %f13, %f237;
	sub.f32 	%f239, %f238, %f14;
	add.f32 	%f240, %f236, %f239;
	st.global.u32 	[%rd27+8], %r91;
	st.global.f32 	[%rd28+8], %f13;
	ld.global.f32 	%f241, [%rd27+8];
	mul.f32 	%f242, %f13, %f241;
	sub.f32 	%f243, %f242, %f14;
	add.f32 	%f244, %f240, %f243;
	st.global.u32 	[%rd27+12], %r91;
	st.global.f32 	[%rd28+12], %f13;
	ld.global.f32 	%f245, [%rd27+12];
	mul.f32 	%f246, %f13, %f245;
	sub.f32 	%f247, %f246, %f14;
	add.f32 	%f248, %f244, %f247;
	st.global.u32 	[%rd27+16], %r91;
	st.global.f32 	[%rd28+16], %f13;
	ld.global.f32 	%f249, [%rd27+16];
	mul.f32 	%f250, %f13, %f249;
	sub.f32 	%f251, %f250, %f14;
	add.f32 	%f252, %f248, %f251;
	st.global.u32 	[%rd27+20], %r91;
	st.global.f32 	[%rd28+20], %f13;
	ld.global.f32 	%f253, [%rd27+20];
	mul.f32 	%f254, %f13, %f253;
	sub.f32 	%f255, %f254, %f14;
	add.f32 	%f256, %f252, %f255;
	st.global.u32 	[%rd27+24], %r91;
	st.global.f32 	[%rd28+24], %f13;
	ld.global.f32 	%f257, [%rd27+24];
	mul.f32 	%f258, %f13, %f257;
	sub.f32 	%f259, %f258, %f14;
	add.f32 	%f260, %f256, %f259;
	st.global.u32 	[%rd27+28], %r91;
	st.global.f32 	[%rd28+28], %f13;
	ld.global.f32 	%f261, [%rd27+28];
	mul.f32 	%f262, %f13, %f261;
	sub.f32 	%f263, %f262, %f14;
	add.f32 	%f264, %f260, %f263;
	st.global.u32 	[%rd27+32], %r91;
	st.global.f32 	[%rd28+32], %f13;
	ld.global.f32 	%f265, [%rd27+32];
	mul.f32 	%f266, %f13, %f265;
	sub.f32 	%f267, %f266, %f14;
	add.f32 	%f268, %f264, %f267;
	st.global.u32 	[%rd27+36], %r91;
	st.global.f32 	[%rd28+36], %f13;
	ld.global.f32 	%f269, [%rd27+36];
	mul.f32 	%f270, %f13, %f269;
	sub.f32 	%f271, %f270, %f14;
	add.f32 	%f272, %f268, %f271;
	st.global.u32 	[%rd27+40], %r91;
	st.global.f32 	[%rd28+40], %f13;
	ld.global.f32 	%f273, [%rd27+40];
	mul.f32 	%f274, %f13, %f273;
	sub.f32 	%f275, %f274, %f14;
	add.f32 	%f276, %f272, %f275;
	st.global.u32 	[%rd27+44], %r91;
	st.global.f32 	[%rd28+44], %f13;
	ld.global.f32 	%f277, [%rd27+44];
	mul.f32 	%f278, %f13, %f277;
	sub.f32 	%f279, %f278, %f14;
	add.f32 	%f280, %f276, %f279;
	st.global.u32 	[%rd27+48], %r91;
	st.global.f32 	[%rd28+48], %f13;
	ld.global.f32 	%f281, [%rd27+48];
	mul.f32 	%f282, %f13, %f281;
	sub.f32 	%f283, %f282, %f14;
	add.f32 	%f284, %f280, %f283;
	st.global.u32 	[%rd27+52], %r91;
	st.global.f32 	[%rd28+52], %f13;
	ld.global.f32 	%f285, [%rd27+52];
	mul.f32 	%f286, %f13, %f285;
	sub.f32 	%f287, %f286, %f14;
	add.f32 	%f288, %f284, %f287;
	st.global.u32 	[%rd27+56], %r91;
	st.global.f32 	[%rd28+56], %f13;
	ld.global.f32 	%f289, [%rd27+56];
	mul.f32 	%f290, %f13, %f289;
	sub.f32 	%f291, %f290, %f14;
	add.f32 	%f292, %f288, %f291;
	st.global.u32 	[%rd27+60], %r91;
	st.global.f32 	[%rd28+60], %f13;
	ld.global.f32 	%f293, [%rd27+60];
	mul.f32 	%f294, %f13, %f293;
	sub.f32 	%f295, %f294, %f14;
	add.f32 	%f384, %f292, %f295;
	add.s32 	%r119, %r119, 16;
	setp.eq.s32 	%p58, %r119, %r34;
	mov.u32 	%r121, %r34;
	@%p58 bra 	$L__BB0_46;
	bra.uni 	$L__BB0_45;
$L__BB0_46:
	setp.eq.s32 	%p59, %r30, 0;
	@%p59 bra 	$L__BB0_56;
	setp.lt.u32 	%p60, %r31, 7;
	@%p60 bra 	$L__BB0_49;
	mul.wide.u32 	%rd29, %r121, 4;
	add.s64 	%rd30, %rd2, %rd29;
	mov.b32 	%r92, 0;
	st.global.u32 	[%rd30], %r92;
	add.s64 	%rd31, %rd1, %rd29;
	st.global.f32 	[%rd31], %f13;
	ld.global.f32 	%f297, [%rd30];
	mul.f32 	%f298, %f13, %f297;
	sub.f32 	%f299, %f298, %f14;
	add.f32 	%f300, %f384, %f299;
	st.global.u32 	[%rd30+4], %r92;
	st.global.f32 	[%rd31+4], %f13;
	ld.global.f32 	%f301, [%rd30+4];
	mul.f32 	%f302, %f13, %f301;
	sub.f32 	%f303, %f302, %f14;
	add.f32 	%f304, %f300, %f303;
	st.global.u32 	[%rd30+8], %r92;
	st.global.f32 	[%rd31+8], %f13;
	ld.global.f32 	%f305, [%rd30+8];
	mul.f32 	%f306, %f13, %f305;
	sub.f32 	%f307, %f306, %f14;
	add.f32 	%f308, %f304, %f307;
	st.global.u32 	[%rd30+12], %r92;
	st.global.f32 	[%rd31+12], %f13;
	ld.global.f32 	%f309, [%rd30+12];
	mul.f32 	%f310, %f13, %f309;
	sub.f32 	%f311, %f310, %f14;
	add.f32 	%f312, %f308, %f311;
	st.global.u32 	[%rd30+16], %r92;
	st.global.f32 	[%rd31+16], %f13;
	ld.global.f32 	%f313, [%rd30+16];
	mul.f32 	%f314, %f13, %f313;
	sub.f32 	%f315, %f314, %f14;
	add.f32 	%f316, %f312, %f315;
	st.global.u32 	[%rd30+20], %r92;
	st.global.f32 	[%rd31+20], %f13;
	ld.global.f32 	%f317, [%rd30+20];
	mul.f32 	%f318, %f13, %f317;
	sub.f32 	%f319, %f318, %f14;
	add.f32 	%f320, %f316, %f319;
	st.global.u32 	[%rd30+24], %r92;
	st.global.f32 	[%rd31+24], %f13;
	ld.global.f32 	%f321, [%rd30+24];
	mul.f32 	%f322, %f13, %f321;
	sub.f32 	%f323, %f322, %f14;
	add.f32 	%f324, %f320, %f323;
	st.global.u32 	[%rd30+28], %r92;
	st.global.f32 	[%rd31+28], %f13;
	ld.global.f32 	%f325, [%rd30+28];
	mul.f32 	%f326, %f13, %f325;
	sub.f32 	%f327, %f326, %f14;
	add.f32 	%f384, %f324, %f327;
	add.s32 	%r121, %r121, 8;
$L__BB0_49:
	setp.eq.s32 	%p61, %r32, 0;
	@%p61 bra 	$L__BB0_56;
	setp.lt.u32 	%p62, %r33, 3;
	@%p62 bra 	$L__BB0_52;
	mul.wide.u32 	%rd32, %r121, 4;
	add.s64 	%rd33, %rd2, %rd32;
	mov.b32 	%r93, 0;
	st.global.u32 	[%rd33], %r93;
	add.s64 	%rd34, %rd1, %rd32;
	st.global.f32 	[%rd34], %f13;
	ld.global.f32 	%f329, [%rd33];
	mul.f32 	%f330, %f13, %f329;
	sub.f32 	%f331, %f330, %f14;
	add.f32 	%f332, %f384, %f331;
	st.global.u32 	[%rd33+4], %r93;
	st.global.f32 	[%rd34+4], %f13;
	ld.global.f32 	%f333, [%rd33+4];
	mul.f32 	%f334, %f13, %f333;
	sub.f32 	%f335, %f334, %f14;
	add.f32 	%f336, %f332, %f335;
	st.global.u32 	[%rd33+8], %r93;
	st.global.f32 	[%rd34+8], %f13;
	ld.global.f32 	%f337, [%rd33+8];
	mul.f32 	%f338, %f13, %f337;
	sub.f32 	%f339, %f338, %f14;
	add.f32 	%f340, %f336, %f339;
	st.global.u32 	[%rd33+12], %r93;
	st.global.f32 	[%rd34+12], %f13;
	ld.global.f32 	%f341, [%rd33+12];
	mul.f32 	%f342, %f13, %f341;
	sub.f32 	%f343, %f342, %f14;
	add.f32 	%f384, %f340, %f343;
	add.s32 	%r121, %r121, 4;
$L__BB0_52:
	setp.eq.s32 	%p63, %r35, 0;
	@%p63 bra 	$L__BB0_56;
	setp.eq.s32 	%p64, %r35, 1;
	mul.wide.u32 	%rd35, %r121, 4;
	add.s64 	%rd13, %rd2, %rd35;
	mov.b32 	%r94, 0;
	st.global.u32 	[%rd13], %r94;
	add.s64 	%rd14, %rd1, %rd35;
	st.global.f32 	[%rd14], %f13;
	ld.global.f32 	%f344, [%rd13];
	mul.f32 	%f345, %f13, %f344;
	sub.f32 	%f346, %f345, %f14;
	add.f32 	%f384, %f384, %f346;
	@%p64 bra 	$L__BB0_56;
	setp.eq.s32 	%p65, %r35, 2;
	mov.b32 	%r95, 0;
	st.global.u32 	[%rd13+4], %r95;
	st.global.f32 	[%rd14+4], %f13;
	ld.global.f32 	%f347, [%rd13+4];
	mul.f32 	%f348, %f13, %f347;
	sub.f32 	%f349, %f348, %f14;
	add.f32 	%f384, %f384, %f349;
	@%p65 bra 	$L__BB0_56;
	mov.b32 	%r96, 0;
	st.global.u32 	[%rd13+8], %r96;
	st.global.f32 	[%rd14+8], %f13;
	ld.global.f32 	%f350, [%rd13+8];
	mul.f32 	%f351, %f13, %f350;
	sub.f32 	%f352, %f351, %f14;
	add.f32 	%f384, %f384, %f352;
$L__BB0_56:
	setp.gtu.f32 	%p66, %f384, %f15;
	add.f32 	%f353, %f16, %f384;
	add.f32 	%f354, %f17, %f353;
	selp.f32 	%f374, %f384, %f354, %p66;
	bra.uni 	$L__BB0_42;
$L__BB0_57:
	setp.lt.s32 	%p32, %r68, 1;
	@%p32 bra 	$L__BB0_74;
	ld.param.f32 	%f374, [_Z7computefifffffffffiiffffffffPfS_ffffffffffS_fffff_param_0];
	and.b32  	%r45, %r68, 15;
	add.s32 	%r46, %r45, -1;
	and.b32  	%r47, %r68, 7;
	add.s32 	%r48, %r47, -1;
	and.b32  	%r49, %r68, 2147483632;
	and.b32  	%r50, %r68, 3;
	sub.f32 	%f231, %f18, %f20;
	add.f32 	%f41, %f19, %f231;
	mov.b32 	%r123, 0;
$L__BB0_59:
	setp.gtu.f32 	%p44, %f374, %f11;
	@%p44 bra 	$L__BB0_73;
	setp.lt.u32 	%p45, %r68, 16;
	mov.b32 	%r126, 0;
	@%p45 bra 	$L__BB0_63;
	mov.b32 	%r124, 0;
$L__BB0_62:
	.pragma "nounroll";
	mul.wide.u32 	%rd19, %r124, 4;
	add.s64 	%rd20, %rd3, %rd19;
	st.global.f32 	[%rd20], %f18;
	st.global.f32 	[%rd20+4], %f18;
	st.global.f32 	[%rd20+8], %f18;
	st.global.f32 	[%rd20+12], %f18;
	st.global.f32 	[%rd20+16], %f18;
	st.global.f32 	[%rd20+20], %f18;
	st.global.f32 	[%rd20+24], %f18;
	st.global.f32 	[%rd20+28], %f18;
	st.global.f32 	[%rd20+32], %f18;
	st.global.f32 	[%rd20+36], %f18;
	st.global.f32 	[%rd20+40], %f18;
	st.global.f32 	[%rd20+44], %f18;
	st.global.f32 	[%rd20+48], %f18;
	st.global.f32 	[%rd20+52], %f18;
	st.global.f32 	[%rd20+56], %f18;
	st.global.f32 	[%rd20+60], %f18;
	add.s32 	%r124, %r124, 16;
	setp.eq.s32 	%p46, %r124, %r49;
	mov.u32 	%r126, %r49;
	@%p46 bra 	$L__BB0_63;
	bra.uni 	$L__BB0_62;
$L__BB0_63:
	setp.eq.s32 	%p47, %r45, 0;
	mov.f32 	%f374, %f41;
	@%p47 bra 	$L__BB0_73;
	setp.lt.u32 	%p48, %r46, 7;
	@%p48 bra 	$L__BB0_66;
	mul.wide.u32 	%rd21, %r126, 4;
	add.s64 	%rd22, %rd3, %rd21;
	st.global.f32 	[%rd22], %f18;
	st.global.f32 	[%rd22+4], %f18;
	st.global.f32 	[%rd22+8], %f18;
	st.global.f32 	[%rd22+12], %f18;
	st.global.f32 	[%rd22+16], %f18;
	st.global.f32 	[%rd22+20], %f18;
	st.global.f32 	[%rd22+24], %f18;
	st.global.f32 	[%rd22+28], %f18;
	add.s32 	%r126, %r126, 8;
$L__BB0_66:
	setp.eq.s32 	%p49, %r47, 0;
	mov.f32 	%f374, %f41;
	@%p49 bra 	$L__BB0_73;
	setp.lt.u32 	%p50, %r48, 3;
	@%p50 bra 	$L__BB0_69;
	mul.wide.u32 	%rd23, %r126, 4;
	add.s64 	%rd24, %rd3, %rd23;
	st.global.f32 	[%rd24], %f18;
	st.global.f32 	[%rd24+4], %f18;
	st.global.f32 	[%rd24+8], %f18;
	st.global.f32 	[%rd24+12], %f18;
	add.s32 	%r126, %r126, 4;
$L__BB0_69:
	setp.eq.s32 	%p51, %r50, 0;
	mov.f32 	%f374, %f41;
	@%p51 bra 	$L__BB0_73;
	setp.eq.s32 	%p52, %r50, 1;
	mul.wide.u32 	%rd25, %r126, 4;
	add.s64 	%rd15, %rd3, %rd25;
	st.global.f32 	[%rd15], %f18;
	mov.f32 	%f374, %f41;
	@%p52 bra 	$L__BB0_73;
	setp.eq.s32 	%p53, %r50, 2;
	st.global.f32 	[%rd15+4], %f18;
	mov.f32 	%f374, %f41;
	@%p53 bra 	$L__BB0_73;
	st.global.f32 	[%rd15+8], %f18;
	mov.f32 	%f374, %f41;
$L__BB0_73:
	add.s32 	%r123, %r123, 1;
	setp.eq.s32 	%p54, %r123, %r66;
	@%p54 bra 	$L__BB0_80;
	bra.uni 	$L__BB0_59;
$L__BB0_74:
	ld.param.f32 	%f374, [_Z7computefifffffffffiiffffffffPfS_ffffffffffS_fffff_param_0];
	and.b32  	%r60, %r66, 3;
	setp.lt.u32 	%p33, %r66, 4;
	@%p33 bra 	$L__BB0_77;
	ld.param.f32 	%f374, [_Z7computefifffffffffiiffffffffPfS_ffffffffffS_fffff_param_0];
	and.b32  	%r61, %r66, 2147483644;
	setp.gtu.f32 	%p34, %f12, %f15;
	add.f32 	%f224, %f16, %f12;
	add.f32 	%f225, %f17, %f224;
	selp.f32 	%f44, %f12, %f225, %p34;
	mov.b32 	%r128, 0;
$L__BB0_76:
	setp.gtu.f32 	%p35, %f374, %f11;
	selp.f32 	%f226, %f374, %f44, %p35;
	setp.gtu.f32 	%p36, %f226, %f11;
	selp.f32 	%f227, %f226, %f44, %p36;
	setp.gtu.f32 	%p37, %f227, %f11;
	selp.f32 	%f228, %f227, %f44, %p37;
	setp.gtu.f32 	%p38, %f228, %f11;
	selp.f32 	%f374, %f228, %f44, %p38;
	add.s32 	%r128, %r128, 4;
	setp.ne.s32 	%p39, %r128, %r61;
	@%p39 bra 	$L__BB0_76;
$L__BB0_77:
	setp.eq.s32 	%p40, %r60, 0;
	@%p40 bra 	$L__BB0_80;
	setp.gtu.f32 	%p41, %f12, %f15;
	add.f32 	%f229, %f16, %f12;
	add.f32 	%f230, %f17, %f229;
	selp.f32 	%f49, %f12, %f230, %p41;
	mov.b32 	%r129, 0;
$L__BB0_79:
	.pragma "nounroll";
	setp.gtu.f32 	%p42, %f374, %f11;
	selp.f32 	%f374, %f374, %f49, %p42;
	add.s32 	%r129, %r129, 1;
	setp.ne.s32 	%p43, %r129, %r60;
	@%p43 bra 	$L__BB0_79;
$L__BB0_80:
	add.u64 	%rd50, %SP, 0;
	add.u64 	%rd51, %SPL, 0;
	cvt.f64.f32 	%fd1, %f374;
	st.local.f64 	[%rd51], %fd1;
	mov.u64 	%rd52, $str;
	cvta.global.u64 	%rd53, %rd52;
	{ // callseq 0, 0
	.param .b64 param0;
	st.param.b64 	[param0], %rd53;
	.param .b64 param1;
	st.param.b64 	[param1], %rd50;
	.param .b32 retval0;
	call.uni (retval0), 
	vprintf, 
	(
	param0, 
	param1
	);
	ld.param.b32 	%r107, [retval0];
	} // callseq 0
	ret;

}


// ===== COMPILED SASS (sm_100) =====

	.target	sm_100

	.elftype	@"ET_EXEC"


//--------------------- .note.nv.tkinfo           --------------------------
	.section	.note.nv.tkinfo,"",@"SHT_NOTE"
	.sectionflags	@"SHF_NOTE_NV_TKINFO"
	.tkinfo
        /*0018*/ 	.word	0x00000002
        /*0030*/ 	.string	""
        /*0030*/ 	.string	"ptxas"
        /*0030*/ 	.string	"Cuda compilation tools, release 13.0, V13.0.88"
        /*0030*/ 	.string	"Build cuda_13.0.r13.0/compiler.36424714_0"
        /*0030*/ 	.string	"-arch sm_100 -m 64 "



//--------------------- .note.nv.cuinfo           --------------------------
	.section	.note.nv.cuinfo,"",@"SHT_NOTE"
	.sectionflags	@"SHF_NOTE_NV_CUINFO"
        /*0018*/ 	.short	0x0002
        /*001a*/ 	.short	0x0064
        /*001c*/ 	.short	0x0082
	.zero		2


//--------------------- .nv.info                  --------------------------
	.section	.nv.info,"",@"SHT_CUDA_INFO"
	.align	4


	//----- nvinfo : EIATTR_REGCOUNT
	.align		4
        /*0000*/ 	.byte	0x04, 0x2f
        /*0002*/ 	.short	(.L_2 - .L_1)
	.align		4
.L_1:
        /*0004*/ 	.word	index@(_Z7computefifffffffffiiffffffffPfS_ffffffffffS_fffff)
        /*0008*/ 	.word	0x0000001f


	//----- nvinfo : EIATTR_FRAME_SIZE
	.align		4
.L_2:
        /*000c*/ 	.byte	0x04, 0x11
        /*000e*/ 	.short	(.L_4 - .L_3)
	.align		4
.L_3:
        /*0010*/ 	.word	index@($__internal_0_$__cuda_sm3x_div_rn_noftz_f32_slowpath)
        /*0014*/ 	.word	0x00000008


	//----- nvinfo : EIATTR_FRAME_SIZE
	.align		4
.L_4:
        /*0018*/ 	.byte	0x04, 0x11
        /*001a*/ 	.short	(.L_6 - .L_5)
	.align		4
.L_5:
        /*001c*/ 	.word	index@(_Z7computefifffffffffiiffffffffPfS_ffffffffffS_fffff)
        /*0020*/ 	.word	0x00000008


	//----- nvinfo : EIATTR_MIN_STACK_SIZE
	.align		4
.L_6:
        /*0024*/ 	.byte	0x04, 0x12
        /*0026*/ 	.short	(.L_8 - .L_7)
	.align		4
.L_7:
        /*0028*/ 	.word	index@(_Z7computefifffffffffiiffffffffPfS_ffffffffffS_fffff)
        /*002c*/ 	.word	0x00000008
.L_8:


//--------------------- .nv.compat                --------------------------
	.section	.nv.compat,"",@"SHT_CUDA_COMPAT_INFO"
	.align	4
        /*0000*/ 	.byte	0x02, 0x09, 0x00, 0x00, 0x02, 0x02, 0x01, 0x00, 0x02, 0x05, 0x05, 0x00, 0x03, 0x07, 0x01, 0x01
        /*0010*/ 	.byte	0x02, 0x03, 0x00, 0x00, 0x02, 0x06, 0x01, 0x00, 0x04, 0x0b, 0x08, 0x00, 0x01, 0x00, 0x00, 0x00
        /*0020*/ 	.byte	0x00, 0x00, 0x00, 0x00


//--------------------- .nv.info._Z7computefifffffffffiiffffffffPfS_ffffffffffS_fffff --------------------------
	.section	.nv.info._Z7computefifffffffffiiffffffffPfS_ffffffffffS_fffff,"",@"SHT_CUDA_INFO"
	.sectionflags	@""
	.align	4


	//----- nvinfo : EIATTR_CUDA_API_VERSION
	.align		4
        /*0000*/ 	.byte	0x04, 0x37
        /*0002*/ 	.short	(.L_10 - .L_9)
.L_9:
        /*0004*/ 	.word	0x00000082


	//----- nvinfo : EIATTR_KPARAM_INFO
	.align		4
.L_10:
        /*0008*/ 	.byte	0x04, 0x17
        /*000a*/ 	.short	(.L_12 - .L_11)
.L_11:
        /*000c*/ 	.word	0x00000000
        /*0010*/ 	.short	0x0026
        /*0012*/ 	.short	0x00a8
        /*0014*/ 	.byte	0x00, 0xf0, 0x11, 0x00


	//----- nvinfo : EIATTR_KPARAM_INFO
	.align		4
.L_12:
        /*0018*/ 	.byte	0x04, 0x17
        /*001a*/ 	.short	(.L_14 - .L_13)
.L_13:
        /*001c*/ 	.word	0x00000000
        /*0020*/ 	.short	0x0025
        /*0022*/ 	.short	0x00a4
        /*0024*/ 	.byte	0x00, 0xf0, 0x11, 0x00


	//----- nvinfo : EIATTR_KPARAM_INFO
	.align		4
.L_14:
        /*0028*/ 	.byte	0x04, 0x17
        /*002a*/ 	.short	(.L_16 - .L_15)
.L_15:
        /*002c*/ 	.word	0x00000000
        /*0030*/ 	.short	0x0024
        /*0032*/ 	.short	0x00a0
        /*0034*/ 	.byte	0x00, 0xf0, 0x11, 0x00


	//----- nvinfo : EIATTR_KPARAM_INFO
	.align		4
.L_16:
        /*0038*/ 	.byte	0x04, 0x17
        /*003a*/ 	.short	(.L_18 - .L_17)
.L_17:
        /*003c*/ 	.word	0x00000000
        /*0040*/ 	.short	0x0023
        /*0042*/ 	.short	0x009c
        /*0044*/ 	.byte	0x00, 0xf0, 0x11, 0x00


	//----- nvinfo : EIATTR_KPARAM_INFO
	.align		4
.L_18:
        /*0048*/ 	.byte	0x04, 0x17
        /*004a*/ 	.short	(.L_20 - .L_19)
.L_19:
        /*004c*/ 	.word	0x00000000
        /*0050*/ 	.short	0x0022
        /*0052*/ 	.short	0x0098
        /*0054*/ 	.byte	0x00, 0xf0, 0x11, 0x00


	//----- nvinfo : EIATTR_KPARAM_INFO
	.align		4
.L_20:
        /*0058*/ 	.byte	0x04, 0x17
        /*005a*/ 	.short	(.L_22 - .L_21)
.L_21:
        /*005c*/ 	.word	0x00000000
        /*0060*/ 	.short	0x0021
        /*0062*/ 	.short	0x0090
        /*0064*/ 	.byte	0x00, 0xf5, 0x21, 0x00


	//----- nvinfo : EIATTR_KPARAM_INFO
	.align		4
.L_22:
        /*0068*/ 	.byte	0x04, 0x17
        /*006a*/ 	.short	(.L_24 - .L_23)
.L_23:
        /*006c*/ 	.word	0x00000000
        /*0070*/ 	.short	0x0020
        /*0072*/ 	.short	0x008c
        /*0074*/ 	.byte	0x00, 0xf0, 0x11, 0x00


	//----- nvinfo : EIATTR_KPARAM_INFO
	.align		4
.L_24:
        /*0078*/ 	.byte	0x04, 0x17
        /*007a*/ 	.short	(.L_26 - .L_25)
.L_25:
        /*007c*/ 	.word	0x00000000
        /*0080*/ 	.short	0x001f
        /*0082*/ 	.short	0x0088
        /*0084*/ 	.byte	0x00, 0xf0, 0x11, 0x00


	//----- nvinfo : EIATTR_KPARAM_INFO
	.align		4
.L_26:
        /*0088*/ 	.byte	0x04, 0x17
        /*008a*/ 	.short	(.L_28 - .L_27)
.L_27:
        /*008c*/ 	.word	0x00000000
        /*0090*/ 	.short	0x001e
        /*0092*/ 	.short	0x0084
        /*0094*/ 	.byte	0x00, 0xf0, 0x11, 0x00


	//----- nvinfo : EIATTR_KPARAM_INFO
	.align		4
.L_28:
        /*0098*/ 	.byte	0x04, 0x17
        /*009a*/ 	.short	(.L_30 - .L_29)
.L_29:
        /*009c*/ 	.word	0x00000000
        /*00a0*/ 	.short	0x001d
        /*00a2*/ 	.short	0x0080
        /*00a4*/ 	.byte	0x00, 0xf0, 0x11, 0x00


	//----- nvinfo : EIATTR_KPARAM_INFO
	.align		4
.L_30:
        /*00a8*/ 	.byte	0x04, 0x17
        /*00aa*/ 	.short	(.L_32 - .L_31)
.L_31:
        /*00ac*/ 	.word	0x00000000
        /*00b0*/ 	.short	0x001c
        /*00b2*/ 	.short	0x007c
        /*00b4*/ 	.byte	0x00, 0xf0, 0x11, 0x00


	//----- nvinfo : EIATTR_KPARAM_INFO
	.align		4
.L_32:
        /*00b8*/ 	.byte	0x04, 0x17
        /*00ba*/ 	.short	(.L_34 - .L_33)
.L_33:
        /*00bc*/ 	.word	0x00000000
        /*00c0*/ 	.short	0x001b
        /*00c2*/ 	.short	0x0078
        /*00c4*/ 	.byte	0x00, 0xf0, 0x11, 0x00


	//----- nvinfo : EIATTR_KPARAM_INFO
	.align		4
.L_34:
        /*00c8*/ 	.byte	0x04, 0x17
        /*00ca*/ 	.short	(.L_36 - .L_35)
.L_35:
        /*00cc*/ 	.word	0x00000000
        /*00d0*/ 	.short	0x001a
        /*00d2*/ 	.short	0x0074
        /*00d4*/ 	.byte	0x00, 0xf0, 0x11, 0x00


	//----- nvinfo : EIATTR_KPARAM_INFO
	.align		4
.L_36:
        /*00d8*/ 	.byte	0x04, 0x17
        /*00da*/ 	.short	(.L_38 - .L_37)
.L_37:
        /*00dc*/ 	.word	0x00000000
        /*00e0*/ 	.short	0x0019
        /*00e2*/ 	.short	0x0070
        /*00e4*/ 	.byte	0x00, 0xf0, 0x11, 0x00


	//----- nvinfo : EIATTR_KPARAM_INFO
	.align		4
.L_38:
        /*00e8*/ 	.byte	0x04, 0x17
        /*00ea*/ 	.short	(.L_40 - .L_39)
.L_39:
        /*00ec*/ 	.word	0x00000000
        /*00f0*/ 	.short	0x0018
        /*00f2*/ 	.short	0x006c
        /*00f4*/ 	.byte	0x00, 0xf0, 0x11, 0x00


	//----- nvinfo : EIATTR_KPARAM_INFO
	.align		4
.L_40:
        /*00f8*/ 	.byte	0x04, 0x17
        /*00fa*/ 	.short	(.L_42 - .L_41)
.L_41:
        /*00fc*/ 	.word	0x00000000
        /*0100*/ 	.short	0x0017
        /*0102*/ 	.short	0x0068
        /*0104*/ 	.byte	0x00, 0xf0, 0x11, 0x00


	//----- nvinfo : EIATTR_KPARAM_INFO
	.align		4
.L_42:
        /*0108*/ 	.byte	0x04, 0x17
        /*010a*/ 	.short	(.L_44 - .L_43)
.L_43:
        /*010c*/ 	.word	0x00000000
        /*0110*/ 	.short	0x0016
        /*0112*/ 	.short	0x0060
        /*0114*/ 	.byte	0x00, 0xf5, 0x21, 0x00


	//----- nvinfo : EIATTR_KPARAM_INFO
	.align		4
.L_44:
        /*0118*/ 	.byte	0x04, 0x17
        /*011a*/ 	.short	(.L_46 - .L_45)
.L_45:
        /*011c*/ 	.word	0x00000000
        /*0120*/ 	.short	0x0015
        /*0122*/ 	.short	0x0058
        /*0124*/ 	.byte	0x00, 0xf5, 0x21, 0x00


	//----- nvinfo : EIATTR_KPARAM_INFO
	.align		4
.L_46:
        /*0128*/ 	.byte	0x04, 0x17
        /*012a*/ 	.short	(.L_48 - .L_47)
.L_47:
        /*012c*/ 	.word	0x00000000
        /*0130*/ 	.short	0x0014
        /*0132*/ 	.short	0x0050
        /*0134*/ 	.byte	0x00, 0xf0, 0x11, 0x00


	//----- nvinfo : EIATTR_KPARAM_INFO
	.align		4
.L_48:
        /*0138*/ 	.byte	0x04, 0x17
        /*013a*/ 	.short	(.L_50 - .L_49)
.L_49:
        /*013c*/ 	.word	0x00000000
        /*0140*/ 	.short	0x0013
        /*0142*/ 	.short	0x004c
        /*0144*/ 	.byte	0x00, 0xf0, 0x11, 0x00


	//----- nvinfo : EIATTR_KPARAM_INFO
	.align		4
.L_50:
        /*0148*/ 	.byte	0x04, 0x17
        /*014a*/ 	.short	(.L_52 - .L_51)
.L_51:
        /*014c*/ 	.word	0x00000000
        /*0150*/ 	.short	0x0012
        /*0152*/ 	.short	0x0048
        /*0154*/ 	.byte	0x00, 0xf0, 0x11, 0x00


	//----- nvinfo : EIATTR_KPARAM_INFO
	.align		4
.L_52:
        /*0158*/ 	.byte	0x04, 0x17
        /*015a*/ 	.short	(.L_54 - .L_53)
.L_53:
        /*015c*/ 	.word	0x00000000
        /*0160*/ 	.short	0x0011
        /*0162*/ 	.short	0x0044
        /*0164*/ 	.byte	0x00, 0xf0, 0x11, 0x00


	//----- nvinfo : EIATTR_KPARAM_INFO
	.align		4
.L_54:
        /*0168*/ 	.byte	0x04, 0x17
        /*016a*/ 	.short	(.L_56 - .L_55)
.L_55:
        /*016c*/ 	.word	0x00000000
        /*0170*/ 	.short	0x0010
        /*0172*/ 	.short	0x0040
        /*0174*/ 	.byte	0x00, 0xf0, 0x11, 0x00


	//----- nvinfo : EIATTR_KPARAM_INFO
	.align		4
.L_56:
        /*0178*/ 	.byte	0x04, 0x17
        /*017a*/ 	.short	(.L_58 - .L_57)
.L_57:
        /*017c*/ 	.word	0x00000000
        /*0180*/ 	.short	0x000f
        /*0182*/ 	.short	0x003c
        /*0184*/ 	.byte	0x00, 0xf0, 0x11, 0x00


	//----- nvinfo : EIATTR_KPARAM_INFO
	.align		4
.L_58:
        /*0188*/ 	.byte	0x04, 0x17
        /*018a*/ 	.short	(.L_60 - .L_59)
.L_59:
        /*018c*/ 	.word	0x00000000
        /*0190*/ 	.short	0x000e
        /*0192*/ 	.short	0x0038
        /*0194*/ 	.byte	0x00, 0xf0, 0x11, 0x00


	//----- nvinfo : EIATTR_KPARAM_INFO
	.align		4
.L_60:
        /*0198*/ 	.byte	0x04, 0x17
        /*019a*/ 	.short	(.L_62 - .L_61)
.L_61:
        /*019c*/ 	.word	0x00000000
        /*01a0*/ 	.short	0x000d
        /*01a2*/ 	.short	0x0034
        /*01a4*/ 	.byte	0x00, 0xf0, 0x11, 0x00


	//----- nvinfo : EIATTR_KPARAM_INFO
	.align		4
.L_62:
        /*01a8*/ 	.byte	0x04, 0x17
        /*01aa*/ 	.short	(.L_64 - .L_63)
.L_63:
        /*01ac*/ 	.word	0x00000000
        /*01b0*/ 	.short	0x000c
        /*01b2*/ 	.short	0x0030
        /*01b4*/ 	.byte	0x00, 0xf0, 0x11, 0x00


	//----- nvinfo : EIATTR_KPARAM_INFO
	.align		4
.L_64:
        /*01b8*/ 	.byte	0x04, 0x17
        /*01ba*/ 	.short	(.L_66 - .L_65)
.L_65:
        /*01bc*/ 	.word	0x00000000
        /*01c0*/ 	.short	0x000b
        /*01c2*/ 	.short	0x002c
        /*01c4*/ 	.byte	0x00, 0xf0, 0x11, 0x00


	//----- nvinfo : EIATTR_KPARAM_INFO
	.align		4
.L_66:
        /*01c8*/ 	.byte	0x04, 0x17
        /*01ca*/ 	.short	(.L_68 - .L_67)
.L_67:
        /*01cc*/ 	.word	0x00000000
        /*01d0*/ 	.short	0x000a
        /*01d2*/ 	.short	0x0028
        /*01d4*/ 	.byte	0x00, 0xf0, 0x11, 0x00


	//----- nvinfo : EIATTR_KPARAM_INFO
	.align		4
.L_68:
        /*01d8*/ 	.byte	0x04, 0x17
        /*01da*/ 	.short	(.L_70 - .L_69)
.L_69:
        /*01dc*/ 	.word	0x00000000
        /*01e0*/ 	.short	0x0009
        /*01e2*/ 	.short	0x0024
        /*01e4*/ 	.byte	0x00, 0xf0, 0x11, 0x00


	//----- nvinfo : EIATTR_KPARAM_INFO
	.align		4
.L_70:
        /*01e8*/ 	.byte	0x04, 0x17
        /*01ea*/ 	.short	(.L_72 - .L_71)
.L_71:
        /*01ec*/ 	.word	0x00000000
        /*01f0*/ 	.short	0x0008
        /*01f2*/ 	.short	0x0020
        /*01f4*/ 	.byte	0x00, 0xf0, 0x11, 0x00


	//----- nvinfo : EIATTR_KPARAM_INFO
	.align		4
.L_72:
        /*01f8*/ 	.byte	0x04, 0x17
        /*01fa*/ 	.short	(.L_74 - .L_73)
.L_73:
        /*01fc*/ 	.word	0x00000000
        /*0200*/ 	.short	0x0007
        /*0202*/ 	.short	0x001c
        /*0204*/ 	.byte	0x00, 0xf0, 0x11, 0x00


	//----- nvinfo : EIATTR_KPARAM_INFO
	.align		4
.L_74:
        /*0208*/ 	.byte	0x04, 0x17
        /*020a*/ 	.short	(.L_76 - .L_75)
.L_75:
        /*020c*/ 	.word	0x00000000
        /*0210*/ 	.short	0x0006
        /*0212*/ 	.short	0x0018
        /*0214*/ 	.byte	0x00, 0xf0, 0x11, 0x00


	//----- nvinfo : EIATTR_KPARAM_INFO
	.align		4
.L_76:
        /*0218*/ 	.byte	0x04, 0x17
        /*021a*/ 	.short	(.L_78 - .L_77)
.L_77:
        /*021c*/ 	.word	0x00000000
        /*0220*/ 	.short	0x0005
        /*0222*/ 	.short	0x0014
        /*0224*/ 	.byte	0x00, 0xf0, 0x11, 0x00


	//----- nvinfo : EIATTR_KPARAM_INFO
	.align		4
.L_78:
        /*0228*/ 	.byte	0x04, 0x17
        /*022a*/ 	.short	(.L_80 - .L_79)
.L_79:
        /*022c*/ 	.word	0x00000000
        /*0230*/ 	.short	0x0004
        /*0232*/ 	.short	0x0010
        /*0234*/ 	.byte	0x00, 0xf0, 0x11, 0x00


	//----- nvinfo : EIATTR_KPARAM_INFO
	.align		4
.L_80:
        /*0238*/ 	.byte	0x04, 0x17
        /*023a*/ 	.short	(.L_82 - .L_81)
.L_81:
        /*023c*/ 	.word	0x00000000
        /*0240*/ 	.short	0x0003
        /*0242*/ 	.short	0x000c
        /*0244*/ 	.byte	0x00, 0xf0, 0x11, 0x00


	//----- nvinfo : EIATTR_KPARAM_INFO
	.align		4
.L_82:
        /*0248*/ 	.byte	0x04, 0x17
        /*024a*/ 	.short	(.L_84 - .L_83)
.L_83:
        /*024c*/ 	.word	0x00000000
        /*0250*/ 	.short	0x0002
        /*0252*/ 	.short	0x0008
        /*0254*/ 	.byte	0x00, 0xf0, 0x11, 0x00


	//----- nvinfo : EIATTR_KPARAM_INFO
	.align		4
.L_84:
        /*0258*/ 	.byte	0x04, 0x17
        /*025a*/ 	.short	(.L_86 - .L_85)
.L_85:
        /*025c*/ 	.word	0x00000000
        /*0260*/ 	.short	0x0001
        /*0262*/ 	.short	0x0004
        /*0264*/ 	.byte	0x00, 0xf0, 0x11, 0x00


	//----- nvinfo : EIATTR_KPARAM_INFO
	.align		4
.L_86:
        /*0268*/ 	.byte	0x04, 0x17
        /*026a*/ 	.short	(.L_88 - .L_87)
.L_87:
        /*026c*/ 	.word	0x00000000
        /*0270*/ 	.short	0x0000
        /*0272*/ 	.short	0x0000
        /*0274*/ 	.byte	0x00, 0xf0, 0x11, 0x00


	//----- nvinfo : EIATTR_SPARSE_MMA_MASK
	.align		4
.L_88:
        /*0278*/ 	.byte	0x03, 0x50
        /*027a*/ 	.short	0x0000


	//----- nvinfo : EIATTR_MAXREG_COUNT
	.align		4
        /*027c*/ 	.byte	0x03, 0x1b
        /*027e*/ 	.short	0x00ff


	//----- nvinfo : EIATTR_EXTERNS
	.align		4
        /*0280*/ 	.byte	0x04, 0x0f
        /*0282*/ 	.short	(.L_90 - .L_89)


	//   ....[0]....
	.align		4
.L_89:
        /*0284*/ 	.word	index@(vprintf)


	//----- nvinfo : EIATTR_MERCURY_ISA_VERSION
	.align		4
.L_90:
        /*0288*/ 	.byte	0x03, 0x5f
        /*028a*/ 	.short	0x0101


	//----- nvinfo : EIATTR_VRC_CTA_INIT_COUNT
	.align		4
        /*028c*/ 	.byte	0x02, 0x4a
	.zero		1
	.zero		1


	//----- nvinfo : EIATTR_SYSCALL_OFFSETS
	.align		4
        /*0290*/ 	.byte	0x04, 0x46
        /*0292*/ 	.short	(.L_92 - .L_91)


	//   ....[0]....
.L_91:
        /*0294*/ 	.word	0x00003f20


	//----- nvinfo : EIATTR_EXIT_INSTR_OFFSETS
	.align		4
.L_92:
        /*0298*/ 	.byte	0x04, 0x1c
        /*029a*/ 	.short	(.L_94 - .L_93)


	//   ....[0]....
.L_93:
        /*029c*/ 	.word	0x00003f30


	//----- nvinfo : EIATTR_CRS_STACK_SIZE
	.align		4
.L_94:
        /*02a0*/ 	.byte	0x04, 0x1e
        /*02a2*/ 	.short	(.L_96 - .L_95)
.L_95:
        /*02a4*/ 	.word	0x00000000


	//----- nvinfo : EIATTR_CBANK_PARAM_SIZE
	.align		4
.L_96:
        /*02a8*/ 	.byte	0x03, 0x19
        /*02aa*/ 	.short	0x00ac


	//----- nvinfo : EIATTR_PARAM_CBANK
	.align		4
        /*02ac*/ 	.byte	0x04, 0x0a
        /*02ae*/ 	.short	(.L_98 - .L_97)
	.align		4
.L_97:
        /*02b0*/ 	.word	index@(.nv.constant0._Z7computefifffffffffiiffffffffPfS_ffffffffffS_fffff)
        /*02b4*/ 	.short	0x0380
        /*02b6*/ 	.short	0x00ac


	//----- nvinfo : EIATTR_SW_WAR
	.align		4
.L_98:
        /*02b8*/ 	.byte	0x04, 0x36
        /*02ba*/ 	.short	(.L_100 - .L_99)
.L_99:
        /*02bc*/ 	.word	0x00000008
.L_100:


//--------------------- .nv.callgraph             --------------------------
	.section	.nv.callgraph,"",@"SHT_CUDA_CALLGRAPH"
	.align	4
	.sectionentsize	8
	.align		4
        /*0000*/ 	.word	0x00000000
	.align		4
        /*0004*/ 	.word	0xffffffff
	.align		4
        /*0008*/ 	.word	index@(_Z7computefifffffffffiiffffffffPfS_ffffffffffS_fffff)
	.align		4
        /*000c*/ 	.word	index@(vprintf)
	.align		4
        /*0010*/ 	.word	0x00000000
	.align		4
        /*0014*/ 	.word	0xfffffffe
	.align		4
        /*0018*/ 	.word	0x00000000
	.align		4
        /*001c*/ 	.word	0xfffffffd
	.align		4
        /*0020*/ 	.word	0x00000000
	.align		4
        /*0024*/ 	.word	0xfffffffc


//--------------------- .nv.constant4             --------------------------
	.section	.nv.constant4,"a",@progbits
	.align	8
	.align		8
.nv.constant4:
        /*0000*/ 	.dword	vprintf
	.align		8
        /*0008*/ 	.dword	$str


//--------------------- .text._Z7computefifffffffffiiffffffffPfS_ffffffffffS_fffff --------------------------
	.section	.text._Z7computefifffffffffiiffffffffPfS_ffffffffffS_fffff,"ax",@progbits
	.align	128
        .global         _Z7computefifffffffffiiffffffffPfS_ffffffffffS_fffff
        .type           _Z7computefifffffffffiiffffffffPfS_ffffffffffS_fffff,@function
        .size           _Z7computefifffffffffiiffffffffPfS_ffffffffffS_fffff,(.L_x_60 - _Z7computefifffffffffiiffffffffPfS_ffffffffffS_fffff)
        .other          _Z7computefifffffffffiiffffffffPfS_ffffffffffS_fffff,@"STO_CUDA_ENTRY STV_DEFAULT"
_Z7computefifffffffffiiffffffffPfS_ffffffffffS_fffff:
.text._Z7computefifffffffffiiffffffffPfS_ffffffffffS_fffff:
[----:B------:R-:W0:Y:S08]  /*0000*/  LDC R1, c[0x0][0x37c] ;  /* 0x0000df00ff017b82 */ /* 0x000e300000000800 */
[----:B------:R-:W1:Y:S01]  /*0010*/  LDC.64 R8, c[0x0][0x390] ;  /* 0x0000e400ff087b82 */ /* 0x000e620000000a00 */
[----:B------:R-:W2:Y:S01]  /*0020*/  LDCU UR4, c[0x0][0x2f8] ;  /* 0x00005f00ff0477ac */ /* 0x000ea20008000800 */
[----:B0-----:R-:W-:Y:S01]  /*0030*/  IADD3 R1, PT, PT, R1, -0x8, RZ ;  /* 0xfffffff801017810 */ /* 0x001fe20007ffe0ff */
[----:B------:R-:W0:Y:S03]  /*0040*/  LDCU UR5, c[0x0][0x2fc] ;  /* 0x00005f80ff0577ac */ /* 0x000e260008000800 */
[----:B--2---:R-:W-:-:S04]  /*0050*/  IADD3 R6, P1, PT, R1, UR4, RZ ;  /* 0x0000000401067c10 */ /* 0x004fc8000ff3e0ff */
[----:B0-----:R-:W-:Y:S01]  /*0060*/  IADD3.X R7, PT, PT, RZ, UR5, RZ, P1, !PT ;  /* 0x00000005ff077c10 */ /* 0x001fe20008ffe4ff */
[----:B-1----:R-:W0:Y:S08]  /*0070*/  MUFU.RCP R0, R9 ;  /* 0x0000000900007308 */ /* 0x002e300000001000 */
[----:B------:R-:W1:Y:S01]  /*0080*/  FCHK P0, R8, R9 ;  /* 0x0000000908007302 */ /* 0x000e620000000000 */
[----:B0-----:R-:W-:-:S04]  /*0090*/  FFMA R3, R0, -R9, 1 ;  /* 0x3f80000000037423 */ /* 0x001fc80000000809 */
[----:B------:R-:W-:-:S04]  /*00a0*/  FFMA R3, R0, R3, R0 ;  /* 0x0000000300037223 */ /* 0x000fc80000000000 */
[----:B------:R-:W-:-:S04]  /*00b0*/  FFMA R4, R3, R8, RZ ;  /* 0x0000000803047223 */ /* 0x000fc800000000ff */
[----:B------:R-:W-:-:S04]  /*00c0*/  FFMA R0, R4, -R9, R8 ;  /* 0x8000000904007223 */ /* 0x000fc80000000008 */
[----:B------:R-:W-:Y:S01]  /*00d0*/  FFMA R4, R3, R0, R4 ;  /* 0x0000000003047223 */ /* 0x000fe20000000004 */
[----:B-1----:R-:W-:Y:S06]  /*00e0*/  @!P0 BRA `(.L_x_0) ;  /* 0x0000000000108947 */ /* 0x002fec0003800000 */
[----:B------:R-:W0:Y:S01]  /*00f0*/  LDC R4, c[0x0][0x390] ;  /* 0x0000e400ff047b82 */ /* 0x000e220000000800 */
[----:B------:R-:W-:-:S07]  /*0100*/  MOV R12, 0x130 ;  /* 0x00000130000c7802 */ /* 0x000fce0000000f00 */
[----:B------:R-:W1:Y:S02]  /*0110*/  LDC R5, c[0x0][0x394] ;  /* 0x0000e500ff057b82 */ /* 0x000e640000000800 */
[----:B01----:R-:W-:Y:S05]  /*0120*/  CALL.REL.NOINC `($__internal_0_$__cuda_sm3x_div_rn_noftz_f32_slowpath) ;  /* 0x0000003c00847944 */ /* 0x003fea0003c00000 */
.L_x_0:
[----:B------:R-:W0:Y:S01]  /*0130*/  LDC R0, c[0x0][0x398] ;  /* 0x0000e600ff007b82 */ /* 0x000e220000000800 */
[----:B------:R-:W-:Y:S02]  /*0140*/  IMAD.MOV.U32 R5, RZ, RZ, 0x3b2090aa ;  /* 0x3b2090aaff057424 */ /* 0x000fe400078e00ff */
[----:B------:R-:W-:Y:S01]  /*0150*/  HFMA2 R8, -RZ, RZ, 1.857421875, -1409 ;  /* 0x3f6ee581ff087431 */ /* 0x000fe200000001ff */
[----:B------:R-:W1:Y:S01]  /*0160*/  LDCU.64 UR4, c[0x0][0x388] ;  /* 0x00007100ff0477ac */ /* 0x000e620008000a00 */
[----:B0-----:R-:W-:-:S04]  /*0170*/  FADD R0, -R0, 1.42429999589312430080e+19 ;  /* 0x5f45a94d00007421 */ /* 0x001fc80000000100 */
[----:B------:R-:W0:Y:S01]  /*0180*/  MUFU.RCP R3, |R0| ;  /* 0x4000000000037308 */ /* 0x000e220000001000 */
[----:B------:R-:W-:-:S04]  /*0190*/  FSETP.GT.AND P0, PT, |R0|, 1, PT ;  /* 0x3f8000000000780b */ /* 0x000fc80003f04200 */
[----:B0-----:R-:W-:-:S05]  /*01a0*/  FSEL R3, R3, |R0|, P0 ;  /* 0x4000000003037208 */ /* 0x001fca0000000000 */
[----:B------:R-:W-:-:S04]  /*01b0*/  FMUL R2, R3, R3 ;  /* 0x0000000303027220 */ /* 0x000fc80000400000 */
[----:B------:R-:W-:-:S04]  /*01c0*/  FFMA R5, R2, R5, -0.014396979473531246185 ;  /* 0xbc6be14f02057423 */ /* 0x000fc80000000005 */
[----:B------:R-:W-:-:S04]  /*01d0*/  FFMA R5, R2, R5, 0.039849750697612762451 ;  /* 0x3d23397e02057423 */ /* 0x000fc80000000005 */
[----:B------:R-:W-:-:S04]  /*01e0*/  FFMA R5, R2, R5, -0.072529748082160949707 ;  /* 0xbd948a7a02057423 */ /* 0x000fc80000000005 */
[----:B------:R-:W-:-:S04]  /*01f0*/  FFMA R5, R2, R5, 0.10518480092287063599 ;  /* 0x3dd76b2102057423 */ /* 0x000fc80000000005 */
[----:B------:R-:W-:-:S04]  /*0200*/  FFMA R5, R2, R5, -0.14171802997589111328 ;  /* 0xbe111e8802057423 */ /* 0x000fc80000000005 */
[----:B------:R-:W-:-:S04]  /*0210*/  FFMA R5, R2, R5, 0.19988775253295898438 ;  /* 0x3e4caf6002057423 */ /* 0x000fc80000000005 */
[----:B------:R-:W-:-:S04]  /*0220*/  FFMA R5, R2, R5, -0.33332940936088562012 ;  /* 0xbeaaaa2702057423 */ /* 0x000fc80000000005 */
[----:B------:R-:W-:-:S04]  /*0230*/  FMUL R2, R2, R5 ;  /* 0x0000000502027220 */ /* 0x000fc80000400000 */
[----:B------:R-:W-:Y:S02]  /*0240*/  FFMA R3, R3, R2, R3 ;  /* 0x0000000203037223 */ /* 0x000fe40000000003 */
[----:B-1----:R-:W0:Y:S02]  /*0250*/  FRND.CEIL R2, UR5 ;  /* 0x0000000500027d07 */ /* 0x002e240008209000 */
[----:B------:R-:W-:Y:S01]  /*0260*/  @P0 FFMA R3, R8, 1.6832555532455444336, -R3 ;  /* 0x3fd774eb08030823 */ /* 0x000fe20000000803 */
[----:B------:R-:W-:-:S04]  /*0270*/  FSETP.NAN.AND P0, PT, |R0|, |R0|, PT ;  /* 0x400000000000720b */ /* 0x000fc80003f08200 */
[----:B------:R-:W-:-:S04]  /*0280*/  LOP3.LUT R0, R3, 0x80000000, R0, 0xb8, !PT ;  /* 0x8000000003007812 */ /* 0x000fc800078eb800 */
[----:B------:R-:W-:Y:S01]  /*0290*/  FSEL R0, R0, R3, !P0 ;  /* 0x0000000300007208 */ /* 0x000fe20004000000 */
[----:B0-----:R-:W-:-:S04]  /*02a0*/  FMUL R2, R2, UR4 ;  /* 0x0000000402027c20 */ /* 0x001fc80008400000 */
[----:B------:R-:W-:-:S04]  /*02b0*/  FMUL R5, R0, -1.60949994305463966651e+34 ;  /* 0xf84662dd00057820 */ /* 0x000fc80000400000 */
[----:B------:R-:W0:Y:S08]  /*02c0*/  MUFU.RCP R0, R5 ;  /* 0x0000000500007308 */ /* 0x000e300000001000 */
[----:B------:R-:W1:Y:S01]  /*02d0*/  FCHK P0, R4, R5 ;  /* 0x0000000504007302 */ /* 0x000e620000000000 */
[----:B0-----:R-:W-:-:S04]  /*02e0*/  FFMA R3, -R5, R0, 1 ;  /* 0x3f80000005037423 */ /* 0x001fc80000000100 */
[----:B------:R-:W-:-:S04]  /*02f0*/  FFMA R0, R0, R3, R0 ;  /* 0x0000000300007223 */ /* 0x000fc80000000000 */
[----:B------:R-:W-:-:S04]  /*0300*/  FFMA R3, R0, R4, RZ ;  /* 0x0000000400037223 */ /* 0x000fc800000000ff */
[----:B------:R-:W-:-:S04]  /*0310*/  FFMA R8, -R5, R3, R4 ;  /* 0x0000000305087223 */ /* 0x000fc80000000104 */
[----:B------:R-:W-:Y:S01]  /*0320*/  FFMA R3, R0, R8, R3 ;  /* 0x0000000800037223 */ /* 0x000fe20000000003 */
[----:B-1----:R-:W-:Y:S06]  /*0330*/  @!P0 BRA `(.L_x_1) ;  /* 0x00000000000c8947 */ /* 0x002fec0003800000 */
[----:B------:R-:W-:-:S07]  /*0340*/  MOV R12, 0x360 ;  /* 0x00000360000c7802 */ /* 0x000fce0000000f00 */
[----:B------:R-:W-:Y:S05]  /*0350*/  CALL.REL.NOINC `($__internal_0_$__cuda_sm3x_div_rn_noftz_f32_slowpath) ;  /* 0x0000003800f87944 */ /* 0x000fea0003c00000 */
[----:B------:R-:W-:-:S07]  /*0360*/  MOV R3, R4 ;  /* 0x0000000400037202 */ /* 0x000fce0000000f00 */
.L_x_1:
[C---:B------:R-:W-:Y:S01]  /*0370*/  FMUL R5, |R2|.reuse, 16777216 ;  /* 0x4b80000002057820 */ /* 0x040fe20000400200 */
[----:B------:R-:W-:Y:S02]  /*0380*/  FSETP.GEU.AND P0, PT, |R2|, 1.175494350822287508e-38, PT ;  /* 0x008000000200780b */ /* 0x000fe40003f0e200 */
[----:B------:R-:W-:Y:S02]  /*0390*/  MOV R13, 0x3a2c32e4 ;  /* 0x3a2c32e4000d7802 */ /* 0x000fe40000000f00 */
[----:B------:R-:W-:-:S05]  /*03a0*/  FSEL R5, R5, |R2|, !P0 ;  /* 0x4000000205057208 */ /* 0x000fca0004000000 */
[----:B------:R-:W-:-:S05]  /*03b0*/  VIADD R0, R5, 0xc0cafb0d ;  /* 0xc0cafb0d05007836 */ /* 0x000fca0000000000 */
[----:B------:R-:W-:Y:S02]  /*03c0*/  LOP3.LUT R4, R0, 0xff800000, RZ, 0xc0, !PT ;  /* 0xff80000000047812 */ /* 0x000fe400078ec0ff */
[----:B------:R-:W-:Y:S02]  /*03d0*/  FSEL R0, RZ, -24, P0 ;  /* 0xc1c00000ff007808 */ /* 0x000fe40000000000 */
[----:B------:R-:W-:-:S05]  /*03e0*/  IADD3 R5, PT, PT, R5, -R4, RZ ;  /* 0x8000000405057210 */ /* 0x000fca0007ffe0ff */
[C---:B------:R-:W-:Y:S01]  /*03f0*/  FADD R9, R5.reuse, 1 ;  /* 0x3f80000005097421 */ /* 0x040fe20000000000 */
[----:B------:R-:W-:Y:S01]  /*0400*/  FADD R8, R5, -1 ;  /* 0xbf80000005087421 */ /* 0x000fe20000000000 */
[----:B------:R-:W-:-:S03]  /*0410*/  I2FP.F32.S32 R5, R4 ;  /* 0x0000000400057245 */ /* 0x000fc60000201400 */
[----:B------:R-:W-:Y:S01]  /*0420*/  FADD R10, R8, R8 ;  /* 0x00000008080a7221 */ /* 0x000fe20000000000 */
[----:B------:R-:W0:Y:S01]  /*0430*/  MUFU.RCP R9, R9 ;  /* 0x0000000900097308 */ /* 0x000e220000001000 */
[----:B------:R-:W-:Y:S02]  /*0440*/  FFMA R0, R5, 1.1920928955078125e-07, R0 ;  /* 0x3400000005007823 */ /* 0x000fe40000000000 */
[----:B0-----:R-:W-:-:S04]  /*0450*/  FMUL R11, R9, R10 ;  /* 0x0000000a090b7220 */ /* 0x001fc80000400000 */
[----:B------:R-:W-:Y:S01]  /*0460*/  FADD R5, R8, -R11 ;  /* 0x8000000b08057221 */ /* 0x000fe20000000000 */
[C---:B------:R-:W-:Y:S01]  /*0470*/  FMUL R4, R11.reuse, R11 ;  /* 0x0000000b0b047220 */ /* 0x040fe20000400000 */
[----:B------:R-:W-:Y:S02]  /*0480*/  FFMA R15, R11, 1.4426950216293334961, R0 ;  /* 0x3fb8aa3b0b0f7823 */ /* 0x000fe40000000000 */
[----:B------:R-:W-:Y:S01]  /*0490*/  FADD R5, R5, R5 ;  /* 0x0000000505057221 */ /* 0x000fe20000000000 */
[----:B------:R-:W-:Y:S01]  /*04a0*/  FFMA R13, R4, R13, 0.0032181653659790754318 ;  /* 0x3b52e7db040d7423 */ /* 0x000fe2000000000d */
[----:B------:R-:W-:Y:S02]  /*04b0*/  FADD R0, R0, -R15 ;  /* 0x8000000f00007221 */ /* 0x000fe40000000000 */
[----:B------:R-:W-:Y:S01]  /*04c0*/  FFMA R8, R8, -R11, R5 ;  /* 0x8000000b08087223 */ /* 0x000fe20000000005 */
[----:B------:R-:W-:Y:S01]  /*04d0*/  FFMA R13, R4, R13, 0.018033718690276145935 ;  /* 0x3c93bb73040d7423 */ /* 0x000fe2000000000d */
[----:B------:R-:W-:-:S02]  /*04e0*/  FFMA R5, R11, 1.4426950216293334961, R0 ;  /* 0x3fb8aa3b0b057823 */ /* 0x000fc40000000000 */
[----:B------:R-:W-:Y:S01]  /*04f0*/  FMUL R8, R9, R8 ;  /* 0x0000000809087220 */ /* 0x000fe20000400000 */
[----:B------:R-:W-:-:S03]  /*0500*/  FFMA R13, R4, R13, 0.12022458761930465698 ;  /* 0x3df6384f040d7423 */ /* 0x000fc6000000000d */
[----:B------:R-:W-:Y:S01]  /*0510*/  FFMA R0, R8, 1.4426950216293334961, R5 ;  /* 0x3fb8aa3b08007823 */ /* 0x000fe20000000005 */
[----:B------:R-:W-:-:S03]  /*0520*/  FMUL R4, R4, R13 ;  /* 0x0000000d04047220 */ /* 0x000fc60000400000 */
[----:B------:R-:W-:Y:S01]  /*0530*/  FFMA R5, R11, 1.9251366722983220825e-08, R0 ;  /* 0x32a55e340b057823 */ /* 0x000fe20000000000 */
[----:B------:R-:W-:-:S04]  /*0540*/  FMUL R0, R4, 3 ;  /* 0x4040000004007820 */ /* 0x000fc80000400000 */
[----:B------:R-:W-:-:S04]  /*0550*/  FFMA R5, R8, R0, R5 ;  /* 0x0000000008057223 */ /* 0x000fc80000000005 */
[----:B------:R-:W-:Y:S01]  /*0560*/  FFMA R4, R11, R4, R5 ;  /* 0x000000040b047223 */ /* 0x000fe20000000005 */
[----:B------:R-:W-:-:S03]  /*0570*/  IMAD.MOV.U32 R11, RZ, RZ, 0x391fcb8e ;  /* 0x391fcb8eff0b7424 */ /* 0x000fc600078e00ff */
[----:B------:R-:W-:-:S04]  /*0580*/  FADD R0, R15, R4 ;  /* 0x000000040f007221 */ /* 0x000fc80000000000 */
[----:B------:R-:W-:Y:S01]  /*0590*/  FMUL R5, R0, R3 ;  /* 0x0000000300057220 */ /* 0x000fe20000400000 */
[----:B------:R-:W-:-:S03]  /*05a0*/  FADD R15, -R15, R0 ;  /* 0x000000000f0f7221 */ /* 0x000fc60000000100 */
[----:B------:R-:W0:Y:S01]  /*05b0*/  FRND R8, R5 ;  /* 0x0000000500087307 */ /* 0x000e220000201000 */
[----:B------:R-:W-:Y:S01]  /*05c0*/  FADD R4, R4, -R15 ;  /* 0x8000000f04047221 */ /* 0x000fe20000000000 */
[-C--:B------:R-:W-:Y:S01]  /*05d0*/  FFMA R9, R0, R3.reuse, -R5 ;  /* 0x0000000300097223 */ /* 0x080fe20000000805 */
[----:B------:R-:W-:Y:S01]  /*05e0*/  FMUL R0, R3, 0.5 ;  /* 0x3f00000003007820 */ /* 0x000fe20000400000 */
[C---:B------:R-:W-:Y:S02]  /*05f0*/  FSETP.GT.AND P1, PT, |R5|.reuse, 152, PT ;  /* 0x431800000500780b */ /* 0x040fe40003f24200 */
[----:B------:R-:W-:Y:S01]  /*0600*/  FFMA R4, R4, R3, R9 ;  /* 0x0000000304047223 */ /* 0x000fe20000000009 */
[C---:B------:R-:W-:Y:S01]  /*0610*/  FSETP.GEU.AND P2, PT, R5.reuse, RZ, PT ;  /* 0x000000ff0500720b */ /* 0x040fe20003f4e000 */
[----:B------:R-:W-:Y:S01]  /*0620*/  F2I.NTZ R10, R5 ;  /* 0x00000005000a7305 */ /* 0x000fe20000203100 */
[----:B0-----:R-:W-:Y:S01]  /*0630*/  FADD R9, R5, -R8 ;  /* 0x8000000805097221 */ /* 0x001fe20000000000 */
[----:B------:R-:W-:-:S06]  /*0640*/  FSETP.GT.AND P0, PT, R8, RZ, PT ;  /* 0x000000ff0800720b */ /* 0x000fcc0003f04000 */
[----:B------:R-:W0:Y:S01]  /*0650*/  FRND.TRUNC R0, R0 ;  /* 0x0000000000007307 */ /* 0x000e22000020d000 */
[----:B------:R-:W-:-:S04]  /*0660*/  FADD R4, R4, R9 ;  /* 0x0000000904047221 */ /* 0x000fc80000000000 */
[C---:B------:R-:W-:Y:S01]  /*0670*/  FFMA R9, R4.reuse, R11, 0.0013391353422775864601 ;  /* 0x3aaf85ed04097423 */ /* 0x040fe2000000000b */
[----:B------:R-:W-:Y:S02]  /*0680*/  SEL R11, RZ, 0x83000000, P0 ;  /* 0x83000000ff0b7807 */ /* 0x000fe40000000000 */
[----:B------:R-:W-:Y:S01]  /*0690*/  FSETP.NEU.AND P0, PT, R3, RZ, PT ;  /* 0x000000ff0300720b */ /* 0x000fe20003f0d000 */
[----:B------:R-:W-:-:S03]  /*06a0*/  FFMA R9, R4, R9, 0.0096188392490148544312 ;  /* 0x3c1d985604097423 */ /* 0x000fc60000000009 */
[----:B------:R-:W-:Y:S01]  /*06b0*/  FSETP.EQ.OR P0, PT, R2, 1, !P0 ;  /* 0x3f8000000200780b */ /* 0x000fe20004702400 */
[----:B------:R-:W-:Y:S01]  /*06c0*/  FFMA R9, R4, R9, 0.055503588169813156128 ;  /* 0x3d6357bb04097423 */ /* 0x000fe20000000009 */
[----:B0-----:R-:W-:-:S03]  /*06d0*/  FADD R0, R0, R0 ;  /* 0x0000000000007221 */ /* 0x001fc60000000000 */
[----:B------:R-:W-:-:S04]  /*06e0*/  FFMA R9, R4, R9, 0.24022644758224487305 ;  /* 0x3e75fdec04097423 */ /* 0x000fc80000000009 */
[----:B------:R-:W-:-:S04]  /*06f0*/  FFMA R9, R4, R9, 0.69314718246459960938 ;  /* 0x3f31721804097423 */ /* 0x000fc80000000009 */
[----:B------:R-:W-:Y:S01]  /*0700*/  FFMA R9, R4, R9, 1 ;  /* 0x3f80000004097423 */ /* 0x000fe20000000009 */
[----:B------:R-:W-:Y:S02]  /*0710*/  IADD3 R4, PT, PT, R11, 0x7f000000, RZ ;  /* 0x7f0000000b047810 */ /* 0x000fe40007ffe0ff */
[----:B------:R-:W-:Y:S01]  /*0720*/  LEA R11, R10, -R11, 0x17 ;  /* 0x8000000b0a0b7211 */ /* 0x000fe200078eb8ff */
[----:B------:R-:W-:Y:S02]  /*0730*/  IMAD.MOV.U32 R10, RZ, RZ, 0x3f800000 ;  /* 0x3f800000ff0a7424 */ /* 0x000fe400078e00ff */
[----:B------:R-:W-:-:S04]  /*0740*/  FMUL R4, R9, R4 ;  /* 0x0000000409047220 */ /* 0x000fc80000400000 */
[----:B------:R-:W-:Y:S01]  /*0750*/  FMUL R11, R4, R11 ;  /* 0x0000000b040b7220 */ /* 0x000fe20000400000 */
[----:B------:R-:W-:Y:S02]  /*0760*/  MOV R4, 0x3f800000 ;  /* 0x3f80000000047802 */ /* 0x000fe40000000f00 */
[----:B------:R-:W-:Y:S01]  /*0770*/  @P1 FSEL R11, RZ, +INF , !P2 ;  /* 0x7f800000ff0b1808 */ /* 0x000fe20005000000 */
[----:B------:R-:W-:Y:S06]  /*0780*/  @P0 BRA `(.L_x_2) ;  /* 0x0000000000600947 */ /* 0x000fec0003800000 */
[----:B------:R-:W-:-:S04]  /*0790*/  FSETP.NAN.AND P0, PT, |R3|, |R3|, PT ;  /* 0x400000030300720b */ /* 0x000fc80003f08200 */
[----:B------:R-:W-:-:S13]  /*07a0*/  FSETP.NUM.AND P0, PT, |R2|, |R2|, !P0 ;  /* 0x400000020200720b */ /* 0x000fda0004707200 */
[----:B------:R-:W-:Y:S01]  /*07b0*/  @!P0 FADD R4, R3, R2 ;  /* 0x0000000203048221 */ /* 0x000fe20000000000 */
[----:B------:R-:W-:Y:S06]  /*07c0*/  @!P0 BRA `(.L_x_2) ;  /* 0x0000000000508947 */ /* 0x000fec0003800000 */
[----:B------:R-:W-:Y:S01]  /*07d0*/  FSETP.NEU.AND P0, PT, |R2|, +INF , PT ;  /* 0x7f8000000200780b */ /* 0x000fe20003f0d200 */
[----:B------:R-:W-:Y:S01]  /*07e0*/  FADD R5, -R0, R3 ;  /* 0x0000000300057221 */ /* 0x000fe20000000100 */
[----:B------:R-:W-:-:S13]  /*07f0*/  FSETP.NEU.AND P1, PT, R2, RZ, PT ;  /* 0x000000ff0200720b */ /* 0x000fda0003f2d000 */
[----:B------:R-:W-:Y:S05]  /*0800*/  @P0 BRA P1, `(.L_x_3) ;  /* 0x0000000000180947 */ /* 0x000fea0000800000 */
[----:B------:R-:W-:Y:S01]  /*0810*/  FSETP.GEU.AND P1, PT, R3, RZ, PT ;  /* 0x000000ff0300720b */ /* 0x000fe20003f2e000 */
[----:B------:R-:W-:Y:S01]  /*0820*/  FADD R4, R2, R2 ;  /* 0x0000000202047221 */ /* 0x000fe20000000000 */
[----:B------:R-:W-:-:S11]  /*0830*/  FSETP.NEU.AND P0, PT, |R5|, 1, PT ;  /* 0x3f8000000500780b */ /* 0x000fd60003f0d200 */
[----:B------:R-:W-:-:S04]  /*0840*/  @!P1 LOP3.LUT R4, R4, 0x7f800000, RZ, 0x3c, !PT ;  /* 0x7f80000004049812 */ /* 0x000fc800078e3cff */
[----:B------:R-:W-:Y:S01]  /*0850*/  @P0 LOP3.LUT R4, R4, 0x7fffffff, RZ, 0xc0, !PT ;  /* 0x7fffffff04040812 */ /* 0x000fe200078ec0ff */
[----:B------:R-:W-:Y:S06]  /*0860*/  BRA `(.L_x_2) ;  /* 0x0000000000287947 */ /* 0x000fec0003800000 */
.L_x_3:
[----:B------:R-:W-:Y:S02]  /*0870*/  FSETP.NEU.AND P0, PT, |R3|, +INF , PT ;  /* 0x7f8000000300780b */ /* 0x000fe40003f0d200 */
[----:B------:R-:W-:-:S13]  /*0880*/  FSETP.EQ.AND P1, PT, R2, -1, PT ;  /* 0xbf8000000200780b */ /* 0x000fda0003f22000 */
[----:B------:R-:W-:Y:S05]  /*0890*/  @!P0 BRA P1, `(.L_x_2) ;  /* 0x00000000001c8947 */ /* 0x000fea0000800000 */
[----:B------:R-:W-:Y:S02]  /*08a0*/  FSETP.GEU.AND P1, PT, R2, RZ, PT ;  /* 0x000000ff0200720b */ /* 0x000fe40003f2e000 */
[----:B------:R-:W-:-:S11]  /*08b0*/  MOV R4, R11 ;  /* 0x0000000b00047202 */ /* 0x000fd60000000f00 */
[----:B------:R-:W0:Y:S01]  /*08c0*/  @!P1 FRND.FLOOR R0, R3 ;  /* 0x0000000300009307 */ /* 0x000e220000205000 */
[----:B------:R-:W-:Y:S02]  /*08d0*/  @!P1 FSETP.NEU.AND P2, PT, |R5|, 1, PT ;  /* 0x3f8000000500980b */ /* 0x000fe40003f4d200 */
[----:B0-----:R-:W-:Y:S02]  /*08e0*/  @!P1 FSETP.NEU.AND P0, PT, R3, R0, PT ;  /* 0x000000000300920b */ /* 0x001fe40003f0d000 */
[----:B------:R-:W-:-:S04]  /*08f0*/  @!P1 FSEL R0, R11, -R11, P2 ;  /* 0x8000000b0b009208 */ /* 0x000fc80001000000 */
[----:B------:R-:W-:-:S07]  /*0900*/  @!P1 FSEL R4, R0, +QNAN , !P0 ;  /* 0x7fffffff00049808 */ /* 0x000fce0004000000 */
.L_x_2:
[----:B------:R-:W0:Y:S01]  /*0910*/  LDCU UR4, c[0x0][0x380] ;  /* 0x00007000ff0477ac */ /* 0x000e220008000800 */
[----:B------:R-:W-:Y:S01]  /*0920*/  FMUL R4, R4, -1.1277999804982823261e-36 ;  /* 0x83bfe29e04047820 */ /* 0x000fe20000400000 */
[----:B------:R-:W1:Y:S04]  /*0930*/  LDCU UR5, c[0x0][0x380] ;  /* 0x00007000ff0577ac */ /* 0x000e680008000800 */
[----:B0-----:R-:W-:Y:S01]  /*0940*/  FSETP.GTU.AND P0, PT, R4, UR4, PT ;  /* 0x0000000404007c0b */ /* 0x001fe2000bf0c000 */
[----:B-1----:R-:W-:-:S12]  /*0950*/  IMAD.U32 R17, RZ, RZ, UR5 ;  /* 0x00000005ff117e24 */ /* 0x002fd8000f8e00ff */
[----:B------:R-:W-:Y:S05]  /*0960*/  @P0 BRA `(.L_x_4) ;  /* 0x00000034004c0947 */ /* 0x000fea0003800000 */
[----:B------:R-:W0:Y:S01]  /*0970*/  LDC R8, c[0x0][0x3a0] ;  /* 0x0000e800ff087b82 */ /* 0x000e220000000800 */
[----:B------:R-:W-:Y:S01]  /*0980*/  HFMA2 R3, -RZ, RZ, 0.10174560546875, 0.0268707275390625 ;  /* 0x2e8326e1ff037431 */ /* 0x000fe200000001ff */
[----:B------:R-:W-:-:S04]  /*0990*/  MOV R17, UR5 ;  /* 0x0000000500117c02 */ /* 0x000fc80008000f00 */
[----:B------:R-:W-:-:S04]  /*09a0*/  FFMA R0, -R3, 1.67669995520000000000e+10, R10 ;  /* 0x5079d90703007823 */ /* 0x000fc8000000010a */
[----:B------:R-:W-:Y:S01]  /*09b0*/  FFMA R0, R0, -R3, -5.9640965777152388227e-11 ;  /* 0xae8326e100007423 */ /* 0x000fe20000000803 */
[----:B0-----:R-:W0:Y:S03]  /*09c0*/  FCHK P0, R8, -1.67669995520000000000e+10 ;  /* 0xd079d90708007902 */ /* 0x001e260000000000 */
[----:B------:R-:W-:-:S04]  /*09d0*/  FFMA R3, R0, R8, RZ ;  /* 0x0000000800037223 */ /* 0x000fc800000000ff */
[----:B------:R-:W-:-:S04]  /*09e0*/  FFMA R2, R3, 1.67669995520000000000e+10, R8 ;  /* 0x5079d90703027823 */ /* 0x000fc80000000008 */
[----:B------:R-:W-:Y:S01]  /*09f0*/  FFMA R4, R0, R2, R3 ;  /* 0x0000000200047223 */ /* 0x000fe20000000003 */
[----:B0-----:R-:W-:Y:S06]  /*0a00*/  @!P0 BRA `(.L_x_5) ;  /* 0x0000000000108947 */ /* 0x001fec0003800000 */
[----:B------:R-:W0:Y:S01]  /*0a10*/  LDC R4, c[0x0][0x3a0] ;  /* 0x0000e800ff047b82 */ /* 0x000e220000000800 */
[----:B------:R-:W-:Y:S01]  /*0a20*/  IMAD.MOV.U32 R5, RZ, RZ, -0x2f8626f9 ;  /* 0xd079d907ff057424 */ /* 0x000fe200078e00ff */
[----:B------:R-:W-:-:S07]  /*0a30*/  MOV R12, 0xa50 ;  /* 0x00000a50000c7802 */ /* 0x000fce0000000f00 */
[----:B0-----:R-:W-:Y:S05]  /*0a40*/  CALL.REL.NOINC `($__internal_0_$__cuda_sm3x_div_rn_noftz_f32_slowpath) ;  /* 0x00000034003c7944 */ /* 0x001fea0003c00000 */
.L_x_5:
[----:B------:R-:W0:Y:S01]  /*0a50*/  LDCU UR4, c[0x0][0x3a4] ;  /* 0x00007480ff0477ac */ /* 0x000e220008000800 */
[----:B------:R-:W-:Y:S02]  /*0a60*/  MOV R3, 0x7f800000 ;  /* 0x7f80000000037802 */ /* 0x000fe40000000f00 */
[----:B------:R-:W-:-:S05]  /*0a70*/  MOV R0, 0x360c ;  /* 0x0000360c00007802 */ /* 0x000fca0000000f00 */
[----:B------:R-:W-:-:S04]  /*0a80*/  FFMA R0, R3, -R0, 1 ;  /* 0x3f80000003007423 */ /* 0x000fc80000000800 */
[----:B------:R-:W-:Y:S01]  /*0a90*/  FFMA R3, R0, R3, +INF ;  /* 0x7f80000000037423 */ /* 0x000fe20000000003 */
[----:B0-----:R-:W-:-:S04]  /*0aa0*/  FMUL R4, R4, UR4 ;  /* 0x0000000404047c20 */ /* 0x001fc80008400000 */
[----:B------:R-:W0:Y:S01]  /*0ab0*/  FCHK P0, R4, 1.9388365552398168993e-41 ;  /* 0x0000360c04007902 */ /* 0x000e220000000000 */
[----:B------:R-:W-:-:S04]  /*0ac0*/  FFMA R0, R4, R3, RZ ;  /* 0x0000000304007223 */ /* 0x000fc800000000ff */
[----:B------:R-:W-:-:S04]  /*0ad0*/  FFMA R2, R0, -1.9388365552398168993e-41, R4 ;  /* 0x8000360c00027823 */ /* 0x000fc80000000004 */
[----:B------:R-:W-:Y:S01]  /*0ae0*/  FFMA R0, R3, R2, R0 ;  /* 0x0000000203007223 */ /* 0x000fe20000000000 */
[----:B0-----:R-:W-:Y:S06]  /*0af0*/  @!P0 BRA `(.L_x_6) ;  /* 0x0000000000108947 */ /* 0x001fec0003800000 */
[----:B------:R-:W-:Y:S01]  /*0b00*/  IMAD.MOV.U32 R5, RZ, RZ, 0x360c ;  /* 0x0000360cff057424 */ /* 0x000fe200078e00ff */
[----:B------:R-:W-:-:S07]  /*0b10*/  MOV R12, 0xb30 ;  /* 0x00000b30000c7802 */ /* 0x000fce0000000f00 */
[----:B------:R-:W-:Y:S05]  /*0b20*/  CALL.REL.NOINC `($__internal_0_$__cuda_sm3x_div_rn_noftz_f32_slowpath) ;  /* 0x0000003400047944 */ /* 0x000fea0003c00000 */
[----:B------:R-:W-:-:S07]  /*0b30*/  MOV R0, R4 ;  /* 0x0000000400007202 */ /* 0x000fce0000000f00 */
.L_x_6:
[----:B------:R-:W0:Y:S01]  /*0b40*/  LDC.64 R4, c[0x0][0x380] ;  /* 0x0000e000ff047b82 */ /* 0x000e220000000a00 */
[----:B------:R-:W1:Y:S02]  /*0b50*/  LDCU UR4, c[0x0][0x39c] ;  /* 0x00007380ff0477ac */ /* 0x000e640008000800 */
[----:B-1----:R-:W-:Y:S01]  /*0b60*/  FADD R3, R0, UR4 ;  /* 0x0000000400037e21 */ /* 0x002fe20008000000 */
[----:B0-----:R-:W-:-:S04]  /*0b70*/  ISETP.GE.AND P0, PT, R5, 0x1, PT ;  /* 0x000000010500780c */ /* 0x001fc80003f06270 */
[----:B------:R-:W-:-:S13]  /*0b80*/  FSETP.LTU.OR P0, PT, R3, R4, !P0 ;  /* 0x000000040300720b */ /* 0x000fda0004709400 */
[----:B------:R-:W-:Y:S05]  /*0b90*/  @P0 BRA `(.L_x_4) ;  /* 0x0000003000c00947 */ /* 0x000fea0003800000 */
[----:B------:R-:W0:Y:S01]  /*0ba0*/  LDC R4, c[0x0][0x3a8] ;  /* 0x0000ea00ff047b82 */ /* 0x000e220000000800 */
[----:B------:R-:W-:Y:S02]  /*0bb0*/  UMOV UR4, 0x245da91 ;  /* 0x0245da9100047882 */ /* 0x000fe40000000000 */
[----:B------:R-:W-:Y:S01]  /*0bc0*/  MOV R5, UR4 ;  /* 0x0000000400057c02 */ /* 0x000fe20008000f00 */
[----:B0-----:R-:W0:Y:S08]  /*0bd0*/  MUFU.RCP R0, R4 ;  /* 0x0000000400007308 */ /* 0x001e300000001000 */
[----:B------:R-:W1:Y:S01]  /*0be0*/  FCHK P0, R5, R4 ;  /* 0x0000000405007302 */ /* 0x000e620000000000 */
[----:B0-----:R-:W-:-:S04]  /*0bf0*/  FFMA R3, R0, -R4, 1 ;  /* 0x3f80000000037423 */ /* 0x001fc80000000804 */
[----:B------:R-:W-:-:S04]  /*0c00*/  FFMA R0, R0, R3, R0 ;  /* 0x0000000300007223 */ /* 0x000fc80000000000 */
[----:B------:R-:W-:-:S04]  /*0c10*/  FFMA R3, R0, 1.4535999676878908134e-37, RZ ;  /* 0x0245da9100037823 */ /* 0x000fc800000000ff */
[----:B------:R-:W-:-:S04]  /*0c20*/  FFMA R2, R3, -R4, 1.4535999676878908134e-37 ;  /* 0x0245da9103027423 */ /* 0x000fc80000000804 */
[----:B------:R-:W-:Y:S01]  /*0c30*/  FFMA R0, R0, R2, R3 ;  /* 0x0000000200007223 */ /* 0x000fe20000000003 */
[----:B-1----:R-:W-:Y:S06]  /*0c40*/  @!P0 BRA `(.L_x_7) ;  /* 0x0000000000148947 */ /* 0x002fec0003800000 */
[----:B------:R-:W0:Y:S01]  /*0c50*/  LDC R5, c[0x0][0x3a8] ;  /* 0x0000ea00ff057b82 */ /* 0x000e220000000800 */
[----:B------:R-:W-:Y:S01]  /*0c60*/  IMAD.MOV.U32 R4, RZ, RZ, 0x245da91 ;  /* 0x0245da91ff047424 */ /* 0x000fe200078e00ff */
[----:B------:R-:W-:-:S07]  /*0c70*/  MOV R12, 0xc90 ;  /* 0x00000c90000c7802 */ /* 0x000fce0000000f00 */
[----:B0-----:R-:W-:Y:S05]  /*0c80*/  CALL.REL.NOINC `($__internal_0_$__cuda_sm3x_div_rn_noftz_f32_slowpath) ;  /* 0x0000003000ac7944 */ /* 0x001fea0003c00000 */
[----:B------:R-:W-:-:S07]  /*0c90*/  MOV R0, R4 ;  /* 0x0000000400007202 */ /* 0x000fce0000000f00 */
.L_x_7:
[----:B------:R-:W-:Y:S02]  /*0ca0*/  HFMA2 R3, -RZ, RZ, 1.75, 0 ;  /* 0x3f000000ff037431 */ /* 0x000fe400000001ff */
[----:B------:R-:W-:Y:S01]  /*0cb0*/  FMUL R0, R0, 8.70645571256320000000e+14 ;  /* 0x5845f63e00007820 */ /* 0x000fe20000400000 */
[----:B------:R-:W-:Y:S01]  /*0cc0*/  MOV R5, 0x3d4dd2f7 ;  /* 0x3d4dd2f700057802 */ /* 0x000fe20000000f00 */
[----:B------:R-:W-:-:S03]  /*0cd0*/  UMOV UR4, 0x3612 ;  /* 0x0000361200047882 */ /* 0x000fc60000000000 */
[C---:B------:R-:W-:Y:S02]  /*0ce0*/  FSETP.NEU.AND P1, PT, |R0|.reuse, 1, PT ;  /* 0x3f8000000000780b */ /* 0x040fe40003f2d200 */
[C---:B------:R-:W-:Y:S01]  /*0cf0*/  FSETP.GT.AND P0, PT, |R0|.reuse, 0.56000000238418579102, PT ;  /* 0x3f0f5c290000780b */ /* 0x040fe20003f04200 */
[----:B------:R-:W-:-:S04]  /*0d00*/  FFMA R2, |R0|, -R3, 0.5 ;  /* 0x3f00000000027423 */ /* 0x000fc80000000a03 */
[----:B------:R-:W0:Y:S02]  /*0d10*/  MUFU.RSQ R3, R2 ;  /* 0x0000000200037308 */ /* 0x000e240000001400 */
[----:B0-----:R-:W-:Y:S01]  /*0d20*/  FMUL R4, R2, R3 ;  /* 0x0000000302047220 */ /* 0x001fe20000400000 */
[----:B------:R-:W-:-:S04]  /*0d30*/  FMUL R3, R3, -0.5 ;  /* 0xbf00000003037820 */ /* 0x000fc80000400000 */
[----:B------:R-:W-:-:S04]  /*0d40*/  FFMA R3, R4, R3, 0.5 ;  /* 0x3f00000004037423 */ /* 0x000fc80000000003 */
[----:B------:R-:W-:-:S05]  /*0d50*/  FFMA R3, R4, R3, R4 ;  /* 0x0000000304037223 */ /* 0x000fca0000000004 */
[----:B------:R-:W-:-:S04]  /*0d60*/  FSEL R3, R3, RZ, P1 ;  /* 0x000000ff03037208 */ /* 0x000fc80000800000 */
[----:B------:R-:W-:-:S05]  /*0d70*/  FSEL R3, R3, |R0|, P0 ;  /* 0x4000000003037208 */ /* 0x000fca0000000000 */
[----:B------:R-:W-:-:S04]  /*0d80*/  FMUL R4, R3, R3 ;  /* 0x0000000303047220 */ /* 0x000fc80000400000 */
[----:B------:R-:W-:-:S04]  /*0d90*/  FFMA R5, R4, R5, 0.018773360177874565125 ;  /* 0x3c99ca9704057423 */ /* 0x000fc80000000005 */
[----:B------:R-:W-:-:S04]  /*0da0*/  FFMA R5, R4, R5, 0.046769052743911743164 ;  /* 0x3d3f90e804057423 */ /* 0x000fc80000000005 */
[----:B------:R-:W-:-:S04]  /*0db0*/  FFMA R5, R4, R5, 0.074823014438152313232 ;  /* 0x3d993ccf04057423 */ /* 0x000fc80000000005 */
[----:B------:R-:W-:-:S04]  /*0dc0*/  FFMA R5, R4, R5, 0.16667181253433227539 ;  /* 0x3e2aac0404057423 */ /* 0x000fc80000000005 */
[----:B------:R-:W-:Y:S01]  /*0dd0*/  FMUL R4, R4, R5 ;  /* 0x0000000504047220 */ /* 0x000fe20000400000 */
[----:B------:R-:W-:-:S03]  /*0de0*/  IMAD.MOV.U32 R5, RZ, RZ, 0x3fd774eb ;  /* 0x3fd774ebff057424 */ /* 0x000fc600078e00ff */
[----:B------:R-:W-:Y:S01]  /*0df0*/  FFMA R3, R3, R4, R3 ;  /* 0x0000000403037223 */ /* 0x000fe20000000003 */
[----:B------:R-:W-:-:S03]  /*0e00*/  MOV R4, UR4 ;  /* 0x0000000400047c02 */ /* 0x000fc60008000f00 */
[----:B------:R-:W-:-:S04]  /*0e10*/  FMUL R2, R3, -2 ;  /* 0xc000000003027820 */ /* 0x000fc80000400000 */
[----:B------:R-:W-:-:S05]  /*0e20*/  @P0 FFMA R3, R5, 0.93318945169448852539, R2 ;  /* 0x3f6ee58105030823 */ /* 0x000fca0000000002 */
[C---:B------:R-:W-:Y:S02]  /*0e30*/  FSETP.NAN.AND P0, PT, R3.reuse, R3, PT ;  /* 0x000000030300720b */ /* 0x040fe40003f08000 */
[----:B------:R-:W-:-:S04]  /*0e40*/  LOP3.LUT R0, R3, 0x80000000, R0, 0xb8, !PT ;  /* 0x8000000003007812 */ /* 0x000fc800078eb800 */
[----:B------:R-:W-:-:S04]  /*0e50*/  FSEL R5, R0, R3, !P0 ;  /* 0x0000000300057208 */ /* 0x000fc80004000000 */
[----:B------:R-:W0:Y:S08]  /*0e60*/  MUFU.RCP R0, R5 ;  /* 0x0000000500007308 */ /* 0x000e300000001000 */
[----:B------:R-:W1:Y:S01]  /*0e70*/  FCHK P0, R4, R5 ;  /* 0x0000000504007302 */ /* 0x000e620000000000 */
[----:B0-----:R-:W-:-:S04]  /*0e80*/  FFMA R3, -R5, R0, 1 ;  /* 0x3f80000005037423 */ /* 0x001fc80000000100 */
[----:B------:R-:W-:-:S04]  /*0e90*/  FFMA R0, R0, R3, R0 ;  /* 0x0000000300007223 */ /* 0x000fc80000000000 */
[----:B------:R-:W-:-:S04]  /*0ea0*/  FFMA R3, R0, 1.9396773343184117896e-41, RZ ;  /* 0x0000361200037823 */ /* 0x000fc800000000ff */
[----:B------:R-:W-:-:S04]  /*0eb0*/  FFMA R2, -R5, R3, 1.9396773343184117896e-41 ;  /* 0x0000361205027423 */ /* 0x000fc80000000103 */
[----:B------:R-:W-:Y:S01]  /*0ec0*/  FFMA R0, R0, R2, R3 ;  /* 0x0000000200007223 */ /* 0x000fe20000000003 */
[----:B-1----:R-:W-:Y:S06]  /*0ed0*/  @!P0 BRA `(.L_x_8) ;  /* 0x0000000000108947 */ /* 0x002fec0003800000 */
[----:B------:R-:W-:Y:S02]  /*0ee0*/  MOV R4, 0x3612 ;  /* 0x0000361200047802 */ /* 0x000fe40000000f00 */
[----:B------:R-:W-:-:S07]  /*0ef0*/  MOV R12, 0xf10 ;  /* 0x00000f10000c7802 */ /* 0x000fce0000000f00 */
[----:B------:R-:W-:Y:S05]  /*0f00*/  CALL.REL.NOINC `($__internal_0_$__cuda_sm3x_div_rn_noftz_f32_slowpath) ;  /* 0x00000030000c7944 */ /* 0x000fea0003c00000 */
[----:B------:R-:W-:-:S07]  /*0f10*/  MOV R0, R4 ;  /* 0x0000000400007202 */ /* 0x000fce0000000f00 */
.L_x_8:
[----:B------:R-:W0:Y:S01]  /*0f20*/  LDC R2, c[0x0][0x3d0] ;  /* 0x0000f400ff027b82 */ /* 0x000e220000000800 */
[----:B------:R-:W0:Y:S02]  /*0f30*/  LDCU.64 UR4, c[0x0][0x3c8] ;  /* 0x00007900ff0477ac */ /* 0x000e240008000a00 */
[----:B0-----:R-:W-:-:S04]  /*0f40*/  FADD R2, R2, UR5 ;  /* 0x0000000502027e21 */ /* 0x001fc80008000000 */
[----:B------:R-:W-:Y:S01]  /*0f50*/  FADD R5, R2, UR4 ;  /* 0x0000000402057e21 */ /* 0x000fe20008000000 */
[----:B------:R-:W0:Y:S03]  /*0f60*/  LDCU UR4, c[0x0][0x3c4] ;  /* 0x00007880ff0477ac */ /* 0x000e260008000800 */
[----:B------:R-:W1:Y:S01]  /*0f70*/  MUFU.RCP R2, R5 ;  /* 0x0000000500027308 */ /* 0x000e620000001000 */
[----:B0-----:R-:W-:Y:S02]  /*0f80*/  IMAD.U32 R4, RZ, RZ, UR4 ;  /* 0x00000004ff047e24 */ /* 0x001fe4000f8e00ff */
[----:B-1----:R-:W-:-:S05]  /*0f90*/  FFMA R3, -R5, R2, 1 ;  /* 0x3f80000005037423 */ /* 0x002fca0000000102 */
[----:B------:R-:W0:Y:S01]  /*0fa0*/  FCHK P0, R4, R5 ;  /* 0x0000000504007302 */ /* 0x000e220000000000 */
[----:B------:R-:W-:-:S04]  /*0fb0*/  FFMA R2, R2, R3, R2 ;  /* 0x0000000302027223 */ /* 0x000fc80000000002 */
[----:B------:R-:W-:-:S04]  /*0fc0*/  FFMA R8, R2, UR4, RZ ;  /* 0x0000000402087c23 */ /* 0x000fc800080000ff */
[----:B------:R-:W-:-:S04]  /*0fd0*/  FFMA R3, -R5, R8, UR4 ;  /* 0x0000000405037e23 */ /* 0x000fc80008000108 */
[----:B------:R-:W-:Y:S01]  /*0fe0*/  FFMA R8, R2, R3, R8 ;  /* 0x0000000302087223 */ /* 0x000fe20000000008 */
[----:B0-----:R-:W-:Y:S06]  /*0ff0*/  @!P0 BRA `(.L_x_9) ;  /* 0x0000000000108947 */ /* 0x001fec0003800000 */
[----:B------:R-:W0:Y:S01]  /*1000*/  LDC R4, c[0x0][0x3c4] ;  /* 0x0000f100ff047b82 */ /* 0x000e220000000800 */
[----:B------:R-:W-:-:S07]  /*1010*/  MOV R12, 0x1030 ;  /* 0x00001030000c7802 */ /* 0x000fce0000000f00 */
[----:B0-----:R-:W-:Y:S05]  /*1020*/  CALL.REL.NOINC `($__internal_0_$__cuda_sm3x_div_rn_noftz_f32_slowpath) ;  /* 0x0000002c00c47944 */ /* 0x001fea0003c00000 */
[----:B------:R-:W-:-:S07]  /*1030*/  MOV R8, R4 ;  /* 0x0000000400087202 */ /* 0x000fce0000000f00 */
.L_x_9:
[----:B------:R-:W0:Y:S02]  /*1040*/  LDCU UR4, c[0x0][0x3e8] ;  /* 0x00007d00ff0477ac */ /* 0x000e240008000800 */
[----:B0-----:R-:W-:Y:S01]  /*1050*/  FADD R2, RZ, UR4 ;  /* 0x00000004ff027e21 */ /* 0x001fe20008000000 */
[----:B------:R-:W0:Y:S03]  /*1060*/  LDCU UR4, c[0x0][0x3ac] ;  /* 0x00007580ff0477ac */ /* 0x000e260008000800 */
[----:B------:R-:W1:Y:S08]  /*1070*/  MUFU.RCP R3, R2 ;  /* 0x0000000200037308 */ /* 0x000e700000001000 */
[----:B------:R-:W2:Y:S01]  /*1080*/  FCHK P0, RZ, R2 ;  /* 0x00000002ff007302 */ /* 0x000ea20000000000 */
[----:B0-----:R-:W-:Y:S01]  /*1090*/  UISETP.GE.AND UP0, UPT, UR4, 0x1, UPT ;  /* 0x000000010400788c */ /* 0x001fe2000bf06270 */
[----:B-1----:R-:W-:-:S04]  /*10a0*/  FFMA R4, -R2, R3, 1 ;  /* 0x3f80000002047423 */ /* 0x002fc80000000103 */
[----:B------:R-:W-:-:S04]  /*10b0*/  FFMA R4, R3, R4, R3 ;  /* 0x0000000403047223 */ /* 0x000fc80000000003 */
[----:B------:R-:W-:-:S04]  /*10c0*/  FFMA R3, RZ, R4, RZ ;  /* 0x00000004ff037223 */ /* 0x000fc800000000ff */
[----:B------:R-:W-:-:S04]  /*10d0*/  FFMA R10, -R2, R3, RZ ;  /* 0x00000003020a7223 */ /* 0x000fc800000001ff */
[----:B------:R-:W-:Y:S01]  /*10e0*/  FFMA R10, R4, R10, R3 ;  /* 0x0000000a040a7223 */ /* 0x000fe20000000003 */
[----:B--2---:R-:W-:Y:S06]  /*10f0*/  @!P0 BRA `(.L_x_10) ;  /* 0x0000000000148947 */ /* 0x004fec0003800000 */
[----:B------:R-:W-:Y:S01]  /*1100*/  HFMA2 R4, -RZ, RZ, 0, 0 ;  /* 0x00000000ff047431 */ /* 0x000fe200000001ff */
[----:B------:R-:W-:Y:S02]  /*1110*/  MOV R5, R2 ;  /* 0x0000000200057202 */ /* 0x000fe40000000f00 */
[----:B------:R-:W-:-:S07]  /*1120*/  MOV R12, 0x1140 ;  /* 0x00001140000c7802 */ /* 0x000fce0000000f00 */
[----:B------:R-:W-:Y:S05]  /*1130*/  CALL.REL.NOINC `($__internal_0_$__cuda_sm3x_div_rn_noftz_f32_slowpath) ;  /* 0x0000002c00807944 */ /* 0x000fea0003c00000 */
[----:B------:R-:W-:-:S07]  /*1140*/  IMAD.MOV.U32 R10, RZ, RZ, R4 ;  /* 0x000000ffff0a7224 */ /* 0x000fce00078e0004 */
.L_x_10:
[----:B------:R-:W0:Y:S02]  /*1150*/  LDC R3, c[0x0][0x3ec] ;  /* 0x0000fb00ff037b82 */ /* 0x000e240000000800 */
[----:B0-----:R-:W-:-:S04]  /*1160*/  FADD R3, R3, 1 ;  /* 0x3f80000003037421 */ /* 0x001fc80000000000 */
[----:B------:R-:W0:Y:S08]  /*1170*/  MUFU.RCP R2, R3 ;  /* 0x0000000300027308 */ /* 0x000e300000001000 */
[----:B------:R-:W1:Y:S01]  /*1180*/  FCHK P0, -RZ, R3 ;  /* 0x00000003ff007302 */ /* 0x000e620000000100 */
[----:B0-----:R-:W-:-:S04]  /*1190*/  FFMA R5, -R3, R2, 1 ;  /* 0x3f80000003057423 */ /* 0x001fc80000000102 */
[----:B------:R-:W-:-:S04]  /*11a0*/  FFMA R2, R2, R5, R2 ;  /* 0x0000000502027223 */ /* 0x000fc80000000002 */
[----:B------:R-:W-:-:S04]  /*11b0*/  FFMA R5, -RZ, R2, RZ ;  /* 0x00000002ff057223 */ /* 0x000fc800000001ff */
[----:B------:R-:W-:-:S04]  /*11c0*/  FFMA R4, -R3, R5, -RZ ;  /* 0x0000000503047223 */ /* 0x000fc800000009ff */
[----:B------:R-:W-:Y:S01]  /*11d0*/  FFMA R2, R2, R4, R5 ;  /* 0x0000000402027223 */ /* 0x000fe20000000005 */
[----:B-1----:R-:W-:Y:S06]  /*11e0*/  @!P0 BRA `(.L_x_11) ;  /* 0x0000000000148947 */ /* 0x002fec0003800000 */
[----:B------:R-:W-:Y:S01]  /*11f0*/  HFMA2 R4, -RZ, RZ, -0.0 , 0 ;  /* 0x80000000ff047431 */ /* 0x000fe200000001ff */
[----:B------:R-:W-:Y:S02]  /*1200*/  MOV R5, R3 ;  /* 0x0000000300057202 */ /* 0x000fe40000000f00 */
[----:B------:R-:W-:-:S07]  /*1210*/  MOV R12, 0x1230 ;  /* 0x00001230000c7802 */ /* 0x000fce0000000f00 */
[----:B------:R-:W-:Y:S05]  /*1220*/  CALL.REL.NOINC `($__internal_0_$__cuda_sm3x_div_rn_noftz_f32_slowpath) ;  /* 0x0000002c00447944 */ /* 0x000fea0003c00000 */
[----:B------:R-:W-:-:S07]  /*1230*/  MOV R2, R4 ;  /* 0x0000000400027202 */ /* 0x000fce0000000f00 */
.L_x_11:
[----:B------:R-:W0:Y:S01]  /*1240*/  LDC R3, c[0x0][0x3f8] ;  /* 0x0000fe00ff037b82 */ /* 0x000e220000000800 */
[----:B------:R-:W1:Y:S01]  /*1250*/  LDCU.64 UR4, c[0x0][0x3f0] ;  /* 0x00007e00ff0477ac */ /* 0x000e620008000a00 */
[----:B0-----:R-:W-:-:S04]  /*1260*/  FADD R3, R3, -1.9800347300909665212e-42 ;  /* 0x8000058503037421 */ /* 0x001fc80000000000 */
[----:B-1----:R-:W-:-:S04]  /*1270*/  FMUL R3, R3, UR5 ;  /* 0x0000000503037c20 */ /* 0x002fc80008400000 */
[----:B------:R-:W-:-:S04]  /*1280*/  FMUL R5, R3, UR4 ;  /* 0x0000000403057c20 */ /* 0x000fc80008400000 */
        /* <DEDUP_REMOVED lines=8> */
[----:B------:R-:W-:Y:S01]  /*1310*/  IMAD.MOV.U32 R4, RZ, RZ, R10 ;  /* 0x000000ffff047224 */ /* 0x000fe200078e000a */
[----:B------:R-:W-:-:S07]  /*1320*/  MOV R12, 0x1340 ;  /* 0x00001340000c7802 */ /* 0x000fce0000000f00 */
[----:B------:R-:W-:Y:S05]  /*1330*/  CALL.REL.NOINC `($__internal_0_$__cuda_sm3x_div_rn_noftz_f32_slowpath) ;  /* 0x0000002c00007944 */ /* 0x000fea0003c00000 */
[----:B------:R-:W-:-:S07]  /*1340*/  MOV R9, R4 ;  /* 0x0000000400097202 */ /* 0x000fce0000000f00 */
.L_x_12:
[----:B------:R-:W0:Y:S01]  /*1350*/  LDC R5, c[0x0][0x404] ;  /* 0x00010100ff057b82 */ /* 0x000e220000000800 */
[----:B------:R-:W-:Y:S02]  /*1360*/  UMOV UR4, 0x5862293 ;  /* 0x0586229300047882 */ /* 0x000fe40000000000 */
[----:B------:R-:W-:Y:S01]  /*1370*/  MOV R10, UR4 ;  /* 0x00000004000a7c02 */ /* 0x000fe20008000f00 */
[----:B0-----:R-:W-:-:S04]  /*1380*/  FMUL R5, R5, 1.8341999442554561339e-35 ;  /* 0x05c30bac05057820 */ /* 0x001fc80000400000 */
[----:B------:R-:W0:Y:S08]  /*1390*/  MUFU.RCP R4, R5 ;  /* 0x0000000500047308 */ /* 0x000e300000001000 */
[----:B------:R-:W1:Y:S01]  /*13a0*/  FCHK P0, -R10, R5 ;  /* 0x000000050a007302 */ /* 0x000e620000000100 */
[----:B0-----:R-:W-:-:S04]  /*13b0*/  FFMA R3, -R5, R4, 1 ;  /* 0x3f80000005037423 */ /* 0x001fc80000000104 */
[----:B------:R-:W-:-:S04]  /*13c0*/  FFMA R3, R4, R3, R4 ;  /* 0x0000000304037223 */ /* 0x000fc80000000004 */
[----:B------:R-:W-:-:S04]  /*13d0*/  FFMA R4, R3, -1.2614000002947646776e-35, RZ ;  /* 0x8586229303047823 */ /* 0x000fc800000000ff */
[----:B------:R-:W-:-:S04]  /*13e0*/  FFMA R11, -R5, R4, -1.2614000002947646776e-35 ;  /* 0x85862293050b7423 */ /* 0x000fc80000000104 */
[----:B------:R-:W-:Y:S01]  /*13f0*/  FFMA R19, R3, R11, R4 ;  /* 0x0000000b03137223 */ /* 0x000fe20000000004 */
[----:B-1----:R-:W-:Y:S06]  /*1400*/  @!P0 BRA `(.L_x_13) ;  /* 0x0000000000108947 */ /* 0x002fec0003800000 */
[----:B------:R-:W-:Y:S01]  /*1410*/  HFMA2 R4, -RZ, RZ, -8.428096771240234375e-05, 0.01284027099609375 ;  /* 0x85862293ff047431 */ /* 0x000fe200000001ff */
[----:B------:R-:W-:-:S07]  /*1420*/  MOV R12, 0x1440 ;  /* 0x00001440000c7802 */ /* 0x000fce0000000f00 */
[----:B------:R-:W-:Y:S05]  /*1430*/  CALL.REL.NOINC `($__internal_0_$__cuda_sm3x_div_rn_noftz_f32_slowpath) ;  /* 0x0000002800c07944 */ /* 0x000fea0003c00000 */
[----:B------:R-:W-:-:S07]  /*1440*/  IMAD.MOV.U32 R19, RZ, RZ, R4 ;  /* 0x000000ffff137224 */ /* 0x000fce00078e0004 */
.L_x_13:
[----:B------:R-:W0:Y:S01]  /*1450*/  LDC.64 R10, c[0x0][0x408] ;  /* 0x00010200ff0a7b82 */ /* 0x000e220000000a00 */
[----:B------:R-:W-:Y:S01]  /*1460*/  FFMA R19, RZ, R19, -1.1884000025648015145e-26 ;  /* 0x946b630aff137423 */ /* 0x000fe20000000013 */
[----:B0-----:R-:W0:Y:S08]  /*1470*/  MUFU.RCP R4, R11 ;  /* 0x0000000b00047308 */ /* 0x001e300000001000 */
        /* <DEDUP_REMOVED lines=11> */
[----:B------:R-:W-:-:S07]  /*1530*/  MOV R16, R4 ;  /* 0x0000000400107202 */ /* 0x000fce0000000f00 */
.L_x_14:
[----:B------:R-:W0:Y:S02]  /*1540*/  LDCU UR4, c[0x0][0x424] ;  /* 0x00008480ff0477ac */ /* 0x000e240008000800 */
[----:B0-----:R-:W-:Y:S01]  /*1550*/  FMUL R5, RZ, -UR4 ;  /* 0x80000004ff057c20 */ /* 0x001fe20008400000 */
[----:B------:R-:W-:Y:S02]  /*1560*/  UMOV UR4, 0x561a656 ;  /* 0x0561a65600047882 */ /* 0x000fe40000000000 */
[----:B------:R-:W-:Y:S01]  /*1570*/  MOV R10, UR4 ;  /* 0x00000004000a7c02 */ /* 0x000fe20008000f00 */
[----:B------:R-:W0:Y:S08]  /*1580*/  MUFU.RCP R4, R5 ;  /* 0x0000000500047308 */ /* 0x000e300000001000 */
[----:B------:R-:W1:Y:S01]  /*1590*/  FCHK P0, -R10, R5 ;  /* 0x000000050a007302 */ /* 0x000e620000000100 */
[----:B0-----:R-:W-:-:S04]  /*15a0*/  FFMA R3, -R5, R4, 1 ;  /* 0x3f80000005037423 */ /* 0x001fc80000000104 */
[----:B------:R-:W-:-:S04]  /*15b0*/  FFMA R3, R4, R3, R4 ;  /* 0x0000000304037223 */ /* 0x000fc80000000004 */
[----:B------:R-:W-:-:S04]  /*15c0*/  FFMA R4, R3, -1.0610000244099021804e-35, RZ ;  /* 0x8561a65603047823 */ /* 0x000fc800000000ff */
[----:B------:R-:W-:-:S04]  /*15d0*/  FFMA R11, -R5, R4, -1.0610000244099021804e-35 ;  /* 0x8561a656050b7423 */ /* 0x000fc80000000104 */
[----:B------:R-:W-:Y:S01]  /*15e0*/  FFMA R3, R3, R11, R4 ;  /* 0x0000000b03037223 */ /* 0x000fe20000000004 */
[----:B-1----:R-:W-:Y:S06]  /*15f0*/  @!P0 BRA `(.L_x_15) ;  /* 0x0000000000108947 */ /* 0x002fec0003800000 */
[----:B------:R-:W-:Y:S01]  /*1600*/  HFMA2 R4, -RZ, RZ, -8.2075595855712890625e-05, -0.024749755859375 ;  /* 0x8561a656ff047431 */ /* 0x000fe200000001ff */
[----:B------:R-:W-:-:S07]  /*1610*/  MOV R12, 0x1630 ;  /* 0x00001630000c7802 */ /* 0x000fce0000000f00 */
[----:B------:R-:W-:Y:S05]  /*1620*/  CALL.REL.NOINC `($__internal_0_$__cuda_sm3x_div_rn_noftz_f32_slowpath) ;  /* 0x0000002800447944 */ /* 0x000fea0003c00000 */
[----:B------:R-:W-:-:S07]  /*1630*/  IMAD.MOV.U32 R3, RZ, RZ, R4 ;  /* 0x000000ffff037224 */ /* 0x000fce00078e0004 */
.L_x_15:
[----:B------:R-:W0:Y:S01]  /*1640*/  LDC R5, c[0x0][0x428] ;  /* 0x00010a00ff057b82 */ /* 0x000e220000000800 */
[----:B------:R-:W-:Y:S01]  /*1650*/  UMOV UR4, 0x4011a67 ;  /* 0x04011a6700047882 */ /* 0x000fe20000000000 */
[----:B------:R-:W-:Y:S01]  /*1660*/  FMUL R3, RZ, -R3 ;  /* 0x80000003ff037220 */ /* 0x000fe20000400000 */
[----:B------:R-:W-:Y:S01]  /*1670*/  MOV R12, UR4 ;  /* 0x00000004000c7c02 */ /* 0x000fe20008000f00 */
[----:B0-----:R-:W-:-:S04]  /*1680*/  FADD R5, R5, 1.43600004687471112169e+35 ;  /* 0x79dd403705057421 */ /* 0x001fc80000000000 */
[----:B------:R-:W0:Y:S08]  /*1690*/  MUFU.RCP R4, R5 ;  /* 0x0000000500047308 */ /* 0x000e300000001000 */
[----:B------:R-:W1:Y:S01]  /*16a0*/  FCHK P0, R12, R5 ;  /* 0x000000050c007302 */ /* 0x000e620000000000 */
[----:B0-----:R-:W-:-:S04]  /*16b0*/  FFMA R11, -R5, R4, 1 ;  /* 0x3f800000050b7423 */ /* 0x001fc80000000104 */
[----:B------:R-:W-:-:S04]  /*16c0*/  FFMA R4, R4, R11, R4 ;  /* 0x0000000b04047223 */ /* 0x000fc80000000004 */
[----:B------:R-:W-:-:S04]  /*16d0*/  FFMA R10, R4, 1.5176000487297584294e-36, RZ ;  /* 0x04011a67040a7823 */ /* 0x000fc800000000ff */
[----:B------:R-:W-:-:S04]  /*16e0*/  FFMA R11, -R5, R10, 1.5176000487297584294e-36 ;  /* 0x04011a67050b7423 */ /* 0x000fc8000000010a */
[----:B------:R-:W-:Y:S01]  /*16f0*/  FFMA R10, R4, R11, R10 ;  /* 0x0000000b040a7223 */ /* 0x000fe2000000000a */
[----:B-1----:R-:W-:Y:S06]  /*1700*/  @!P0 BRA `(.L_x_16) ;  /* 0x0000000000108947 */ /* 0x002fec0003800000 */
[----:B------:R-:W-:Y:S01]  /*1710*/  HFMA2 R4, -RZ, RZ, 6.1094760894775390625e-05, 0.0031261444091796875 ;  /* 0x04011a67ff047431 */ /* 0x000fe200000001ff */
[----:B------:R-:W-:-:S07]  /*1720*/  MOV R12, 0x1740 ;  /* 0x00001740000c7802 */ /* 0x000fce0000000f00 */
[----:B------:R-:W-:Y:S05]  /*1730*/  CALL.REL.NOINC `($__internal_0_$__cuda_sm3x_div_rn_noftz_f32_slowpath) ;  /* 0x0000002800007944 */ /* 0x000fea0003c00000 */
[----:B------:R-:W-:-:S07]  /*1740*/  MOV R10, R4 ;  /* 0x00000004000a7202 */ /* 0x000fce0000000f00 */
.L_x_16:
[----:B------:R-:W0:Y:S01]  /*1750*/  LDC R11, c[0x0][0x420] ;  /* 0x00010800ff0b7b82 */ /* 0x000e220000000800 */
[----:B------:R-:W1:Y:S07]  /*1760*/  LDCU.64 UR12, c[0x0][0x358] ;  /* 0x00006b00ff0c77ac */ /* 0x000e6e0008000a00 */
[----:B------:R-:W2:Y:S08]  /*1770*/  LDC R21, c[0x0][0x3fc] ;  /* 0x0000ff00ff157b82 */ /* 0x000eb00000000800 */
[----:B------:R-:W3:Y:S08]  /*1780*/  LDC R12, c[0x0][0x400] ;  /* 0x00010000ff0c7b82 */ /* 0x000ef00000000800 */
[----:B------:R-:W4:Y:S01]  /*1790*/  LDC.64 R4, c[0x0][0x418] ;  /* 0x00010600ff047b82 */ /* 0x000f220000000a00 */
[----:B0-----:R-:W-:Y:S01]  /*17a0*/  FMUL R11, R11, -1.5396000446754598556e-12 ;  /* 0xabd8adf00b0b7820 */ /* 0x001fe20000400000 */
[----:B--2---:R-:W-:Y:S01]  /*17b0*/  FMUL R21, R21, -1.3492000259248055664e-36 ;  /* 0x83e58df315157820 */ /* 0x004fe20000400000 */
[----:B---3--:R-:W-:-:S04]  /*17c0*/  FADD R12, -R12, -18482 ;  /* 0xc69064000c0c7421 */ /* 0x008fc80000000100 */
[----:B------:R-:W-:Y:S01]  /*17d0*/  FMUL R21, R21, R12 ;  /* 0x0000000c15157220 */ /* 0x000fe20000400000 */
[----:B----4-:R-:W-:Y:S01]  /*17e0*/  FFMA R11, R4, R5, R11 ;  /* 0x00000005040b7223 */ /* 0x010fe2000000000b */
[----:B-1----:R-:W-:Y:S06]  /*17f0*/  BRA.U !UP0, `(.L_x_17) ;  /* 0x0000001908b47547 */ /* 0x002fec000b800000 */
[----:B------:R-:W0:Y:S02]  /*1800*/  LDC R12, c[0x0][0x3b0] ;  /* 0x0000ec00ff0c7b82 */ /* 0x000e240000000800 */
[----:B0-----:R-:W-:-:S13]  /*1810*/  ISETP.GE.AND P0, PT, R12, 0x1, PT ;  /* 0x000000010c00780c */ /* 0x001fda0003f06270 */
[----:B------:R-:W-:Y:S05]  /*1820*/  @!P0 BRA `(.L_x_18) ;  /* 0x0000000c00448947 */ /* 0x000fea0003800000 */
[----:B------:R-:W0:Y:S01]  /*1830*/  LDC R18, c[0x0][0x3ac] ;  /* 0x0000eb00ff127b82 */ /* 0x000e220000000800 */
[C---:B------:R-:W-:Y:S01]  /*1840*/  LOP3.LUT R4, R12.reuse, 0xf, RZ, 0xc0, !PT ;  /* 0x0000000f0c047812 */ /* 0x040fe200078ec0ff */
[----:B------:R-:W1:Y:S01]  /*1850*/  LDCU.64 UR8, c[0x0][0x3d8] ;  /* 0x00007b00ff0877ac */ /* 0x000e620008000a00 */
[----:B------:R-:W-:Y:S01]  /*1860*/  LOP3.LUT R5, R12, 0x7, RZ, 0xc0, !PT ;  /* 0x000000070c057812 */ /* 0x000fe200078ec0ff */
[----:B------:R-:W-:Y:S01]  /*1870*/  FADD R10, R3, -R10 ;  /* 0x8000000a030a7221 */ /* 0x000fe20000000000 */
[----:B------:R-:W2:Y:S01]  /*1880*/  LDCU.64 UR10, c[0x0][0x3e0] ;  /* 0x00007c00ff0a77ac */ /* 0x000ea20008000a00 */
[----:B------:R-:W-:Y:S02]  /*1890*/  VIADD R9, R4, 0xffffffff ;  /* 0xffffffff04097836 */ /* 0x000fe40000000000 */
[----:B------:R-:W3:Y:S01]  /*18a0*/  LDC R17, c[0x0][0x380] ;  /* 0x0000e000ff117b82 */ /* 0x000ee20000000800 */
[----:B------:R-:W-:Y:S01]  /*18b0*/  IADD3 R14, PT, PT, R5, -0x1, RZ ;  /* 0xffffffff050e7810 */ /* 0x000fe20007ffe0ff */
[----:B------:R-:W-:Y:S01]  /*18c0*/  FADD R10, R10, |R11| ;  /* 0x4000000b0a0a7221 */ /* 0x000fe20000000000 */
[----:B------:R-:W-:Y:S01]  /*18d0*/  LOP3.LUT R11, R12, 0x7ffffff0, RZ, 0xc0, !PT ;  /* 0x7ffffff00c0b7812 */ /* 0x000fe200078ec0ff */
[----:B------:R-:W-:Y:S01]  /*18e0*/  UMOV UR4, URZ ;  /* 0x000000ff00047c82 */ /* 0x000fe20008000000 */
[----:B------:R-:W-:-:S02]  /*18f0*/  ISETP.GE.U32.AND P3, PT, R9, 0x7, PT ;  /* 0x000000070900780c */ /* 0x000fc40003f66070 */
[----:B------:R-:W-:Y:S02]  /*1900*/  ISETP.GE.U32.AND P2, PT, R14, 0x3, PT ;  /* 0x000000030e00780c */ /* 0x000fe40003f46070 */
[----:B------:R-:W-:Y:S01]  /*1910*/  LOP3.LUT R12, R12, 0x3, RZ, 0xc0, !PT ;  /* 0x000000030c0c7812 */ /* 0x000fe200078ec0ff */
[----:B-1----:R-:W-:Y:S01]  /*1920*/  UIADD3 UR7, UP0, UPT, UR8, 0x20, URZ ;  /* 0x0000002008077890 */ /* 0x002fe2000ff1e0ff */
[C---:B0-----:R-:W-:Y:S01]  /*1930*/  LOP3.LUT R8, R18.reuse, 0xf, RZ, 0xc0, !PT ;  /* 0x0000000f12087812 */ /* 0x041fe200078ec0ff */
[----:B--2---:R-:W-:Y:S01]  /*1940*/  UIADD3 UR5, UP1, UPT, UR10, 0x20, URZ ;  /* 0x000000200a057890 */ /* 0x004fe2000ff3e0ff */
[----:B------:R-:W-:Y:S01]  /*1950*/  LOP3.LUT R9, R18, 0x7, RZ, 0xc0, !PT ;  /* 0x0000000712097812 */ /* 0x000fe200078ec0ff */
[----:B------:R-:W-:Y:S01]  /*1960*/  UIADD3.X UR8, UPT, UPT, URZ, UR9, URZ, UP0, !UPT ;  /* 0x00000009ff087290 */ /* 0x000fe200087fe4ff */
[----:B------:R-:W-:Y:S01]  /*1970*/  IADD3 R13, PT, PT, R8, -0x1, RZ ;  /* 0xffffffff080d7810 */ /* 0x000fe20007ffe0ff */
[----:B------:R-:W-:-:S03]  /*1980*/  UIADD3.X UR6, UPT, UPT, URZ, UR11, URZ, UP1, !UPT ;  /* 0x0000000bff067290 */ /* 0x000fc60008ffe4ff */
[----:B------:R-:W-:Y:S02]  /*1990*/  ISETP.GE.U32.AND P1, PT, R13, 0x7, PT ;  /* 0x000000070d00780c */ /* 0x000fe40003f26070 */
[----:B------:R-:W-:-:S04]  /*19a0*/  IADD3 R13, PT, PT, R9, -0x1, RZ ;  /* 0xffffffff090d7810 */ /* 0x000fc80007ffe0ff */
[----:B------:R-:W-:Y:S02]  /*19b0*/  ISETP.GE.U32.AND P0, PT, R13, 0x3, PT ;  /* 0x000000030d00780c */ /* 0x000fe40003f06070 */
[C---:B------:R-:W-:Y:S02]  /*19c0*/  LOP3.LUT R13, R18.reuse, 0x7ffffff0, RZ, 0xc0, !PT ;  /* 0x7ffffff0120d7812 */ /* 0x040fe400078ec0ff */
[----:B---3--:R-:W-:-:S09]  /*19d0*/  LOP3.LUT R18, R18, 0x3, RZ, 0xc0, !PT ;  /* 0x0000000312127812 */ /* 0x008fd200078ec0ff */
.L_x_29:
[----:B------:R-:W-:-:S13]  /*19e0*/  FSETP.GTU.AND P4, PT, R17, R0, PT ;  /* 0x000000001100720b */ /* 0x000fda0003f8c000 */
[----:B0123--:R-:W-:Y:S05]  /*19f0*/  @P4 BRA `(.L_x_19) ;  /* 0x0000000800bc4947 */ /* 0x00ffea0003800000 */
[----:B------:R-:W0:Y:S01]  /*1a00*/  LDCU UR9, c[0x0][0x3ac] ;  /* 0x00007580ff0977ac */ /* 0x000e220008000800 */
[----:B------:R-:W-:Y:S01]  /*1a10*/  IMAD.MOV.U32 R19, RZ, RZ, RZ ;  /* 0x000000ffff137224 */ /* 0x000fe200078e00ff */
[----:B0-----:R-:W-:-:S09]  /*1a20*/  UISETP.GE.U32.AND UP0, UPT, UR9, 0x10, UPT ;  /* 0x000000100900788c */ /* 0x001fd2000bf06070 */
[----:B------:R-:W-:Y:S05]  /*1a30*/  BRA.U !UP0, `(.L_x_20) ;  /* 0x0000000108c47547 */ /* 0x000fea000b800000 */
[----:B------:R-:W-:Y:S01]  /*1a40*/  IADD3 R19, PT, PT, -R13, RZ, RZ ;  /* 0x000000ff0d137210 */ /* 0x000fe20007ffe1ff */
[----:B------:R-:W-:Y:S01]  /*1a50*/  IMAD.U32 R22, RZ, RZ, UR7 ;  /* 0x00000007ff167e24 */ /* 0x000fe2000f8e00ff */
[----:B------:R-:W-:Y:S02]  /*1a60*/  MOV R20, UR5 ;  /* 0x0000000500147c02 */ /* 0x000fe40008000f00 */
[----:B------:R-:W-:Y:S02]  /*1a70*/  MOV R21, UR6 ;  /* 0x0000000600157c02 */ /* 0x000fe40008000f00 */
[----:B------:R-:W-:-:S07]  /*1a80*/  MOV R23, UR8 ;  /* 0x0000000800177c02 */ /* 0x000fce0008000f00 */
.L_x_21:
[----:B0-----:R-:W-:Y:S01]  /*1a90*/  MOV R16, R22 ;  /* 0x0000001600107202 */ /* 0x001fe20000000f00 */
[----:B------:R-:W-:Y:S01]  /*1aa0*/  IMAD.MOV.U32 R14, RZ, RZ, R20 ;  /* 0x000000ffff0e7224 */ /* 0x000fe200078e0014 */
[----:B------:R-:W-:Y:S02]  /*1ab0*/  MOV R17, R23 ;  /* 0x0000001700117202 */ /* 0x000fe40000000f00 */
[----:B------:R-:W-:Y:S02]  /*1ac0*/  MOV R15, R21 ;  /* 0x00000015000f7202 */ /* 0x000fe40000000f00 */
[----:B------:R-:W-:Y:S01]  /*1ad0*/  IADD3 R19, PT, PT, R19, 0x10, RZ ;  /* 0x0000001013137810 */ /* 0x000fe20007ffe0ff */
[----:B------:R0:W-:Y:S01]  /*1ae0*/  STG.E desc[UR12][R16.64+-0x20], RZ ;  /* 0xffffe0ff10007986 */ /* 0x0001e2000c10190c */
[----:B------:R-:W-:Y:S02]  /*1af0*/  IADD3 R20, P6, PT, R14, 0x40, RZ ;  /* 0x000000400e147810 */ /* 0x000fe40007fde0ff */
[----:B------:R-:W-:Y:S01]  /*1b00*/  ISETP.NE.AND P4, PT, R19, RZ, PT ;  /* 0x000000ff1300720c */ /* 0x000fe20003f85270 */
[----:B------:R0:W-:Y:S01]  /*1b10*/  STG.E desc[UR12][R14.64+-0x20], R2 ;  /* 0xffffe0020e007986 */ /* 0x0001e2000c10190c */
[----:B------:R-:W-:Y:S01]  /*1b20*/  IADD3 R22, P5, PT, R16, 0x40, RZ ;  /* 0x0000004010167810 */ /* 0x000fe20007fbe0ff */
[----:B------:R-:W-:-:S02]  /*1b30*/  IMAD.X R21, RZ, RZ, R15, P6 ;  /* 0x000000ffff157224 */ /* 0x000fc400030e060f */
[----:B------:R0:W-:Y:S01]  /*1b40*/  STG.E desc[UR12][R16.64+-0x1c], RZ ;  /* 0xffffe4ff10007986 */ /* 0x0001e2000c10190c */
[----:B------:R-:W-:-:S03]  /*1b50*/  IADD3.X R23, PT, PT, RZ, R17, RZ, P5, !PT ;  /* 0x00000011ff177210 */ /* 0x000fc60002ffe4ff */
[----:B------:R0:W-:Y:S04]  /*1b60*/  STG.E desc[UR12][R14.64+-0x1c], R2 ;  /* 0xffffe4020e007986 */ /* 0x0001e8000c10190c */
[----:B------:R0:W-:Y:S04]  /*1b70*/  STG.E desc[UR12][R16.64+-0x18], RZ ;  /* 0xffffe8ff10007986 */ /* 0x0001e8000c10190c */
        /* <DEDUP_REMOVED lines=26> */
[----:B------:R0:W-:Y:S01]  /*1d20*/  STG.E desc[UR12][R14.64+0x1c], R2 ;  /* 0x00001c020e007986 */ /* 0x0001e2000c10190c */
[----:B------:R-:W-:Y:S05]  /*1d30*/  @P4 BRA `(.L_x_21) ;  /* 0xfffffffc00544947 */ /* 0x000fea000383ffff */
[----:B------:R-:W-:-:S07]  /*1d40*/  MOV R19, R13 ;  /* 0x0000000d00137202 */ /* 0x000fce0000000f00 */
.L_x_20:
[----:B------:R-:W-:-:S13]  /*1d50*/  ISETP.NE.AND P4, PT, R8, RZ, PT ;  /* 0x000000ff0800720c */ /* 0x000fda0003f85270 */
[----:B------:R-:W-:Y:S05]  /*1d60*/  @!P4 BRA `(.L_x_22) ;  /* 0x0000000000d4c947 */ /* 0x000fea0003800000 */
[----:B------:R-:W-:Y:S01]  /*1d70*/  ISETP.NE.AND P4, PT, R9, RZ, PT ;  /* 0x000000ff0900720c */ /* 0x000fe20003f85270 */
[----:B------:R-:W-:-:S12]  /*1d80*/  @!P1 BRA `(.L_x_23) ;  /* 0x0000000000549947 */ /* 0x000fd80003800000 */
[----:B0-----:R-:W0:Y:S08]  /*1d90*/  LDC.64 R16, c[0x0][0x3d8] ;  /* 0x0000f600ff107b82 */ /* 0x001e300000000a00 */
[----:B------:R-:W1:Y:S01]  /*1da0*/  LDC.64 R14, c[0x0][0x3e0] ;  /* 0x0000f800ff0e7b82 */ /* 0x000e620000000a00 */
[----:B0-----:R-:W-:-:S05]  /*1db0*/  IMAD.WIDE.U32 R16, R19, 0x4, R16 ;  /* 0x0000000413107825 */ /* 0x001fca00078e0010 */
[----:B------:R2:W-:Y:S01]  /*1dc0*/  STG.E desc[UR12][R16.64], RZ ;  /* 0x000000ff10007986 */ /* 0x0005e2000c10190c */
[C---:B-1----:R-:W-:Y:S01]  /*1dd0*/  IMAD.WIDE.U32 R14, R19.reuse, 0x4, R14 ;  /* 0x00000004130e7825 */ /* 0x042fe200078e000e */
[----:B------:R-:W-:-:S04]  /*1de0*/  IADD3 R19, PT, PT, R19, 0x8, RZ ;  /* 0x0000000813137810 */ /* 0x000fc80007ffe0ff */
        /* <DEDUP_REMOVED lines=14> */
[----:B------:R2:W-:Y:S02]  /*1ed0*/  STG.E desc[UR12][R14.64+0x1c], R2 ;  /* 0x00001c020e007986 */ /* 0x0005e4000c10190c */
.L_x_23:
[----:B------:R-:W-:Y:S05]  /*1ee0*/  @!P4 BRA `(.L_x_22) ;  /* 0x000000000074c947 */ /* 0x000fea0003800000 */
[----:B------:R-:W-:Y:S01]  /*1ef0*/  ISETP.NE.AND P4, PT, R18, RZ, PT ;  /* 0x000000ff1200720c */ /* 0x000fe20003f85270 */
[----:B------:R-:W-:-:S12]  /*1f00*/  @!P0 BRA `(.L_x_24) ;  /* 0x0000000000348947 */ /* 0x000fd80003800000 */
[----:B0-2---:R-:W0:Y:S08]  /*1f10*/  LDC.64 R16, c[0x0][0x3d8] ;  /* 0x0000f600ff107b82 */ /* 0x005e300000000a00 */
        /* <DEDUP_REMOVED lines=11> */
[----:B------:R3:W-:Y:S02]  /*1fd0*/  STG.E desc[UR12][R14.64+0xc], R2 ;  /* 0x00000c020e007986 */ /* 0x0007e4000c10190c */
.L_x_24:
[----:B------:R-:W-:Y:S05]  /*1fe0*/  @!P4 BRA `(.L_x_22) ;  /* 0x000000000034c947 */ /* 0x000fea0003800000 */
[----:B0-23--:R-:W0:Y:S01]  /*1ff0*/  LDC.64 R16, c[0x0][0x3d8] ;  /* 0x0000f600ff107b82 */ /* 0x00de220000000a00 */
[----:B------:R-:W-:-:S07]  /*2000*/  ISETP.NE.AND P4, PT, R18, 0x1, PT ;  /* 0x000000011200780c */ /* 0x000fce0003f85270 */
[----:B------:R-:W1:Y:S01]  /*2010*/  LDC.64 R14, c[0x0][0x3e0] ;  /* 0x0000f800ff0e7b82 */ /* 0x000e620000000a00 */
[----:B0-----:R-:W-:-:S05]  /*2020*/  IMAD.WIDE.U32 R16, R19, 0x4, R16 ;  /* 0x0000000413107825 */ /* 0x001fca00078e0010 */
[----:B------:R4:W-:Y:S01]  /*2030*/  STG.E desc[UR12][R16.64], RZ ;  /* 0x000000ff10007986 */ /* 0x0009e2000c10190c */
[----:B-1----:R-:W-:-:S05]  /*2040*/  IMAD.WIDE.U32 R14, R19, 0x4, R14 ;  /* 0x00000004130e7825 */ /* 0x002fca00078e000e */
[----:B------:R4:W-:Y:S01]  /*2050*/  STG.E desc[UR12][R14.64], R2 ;  /* 0x000000020e007986 */ /* 0x0009e2000c10190c */
[----:B------:R-:W-:Y:S05]  /*2060*/  @!P4 BRA `(.L_x_22) ;  /* 0x000000000014c947 */ /* 0x000fea0003800000 */
[----:B------:R-:W-:Y:S01]  /*2070*/  ISETP.NE.AND P4, PT, R18, 0x2, PT ;  /* 0x000000021200780c */ /* 0x000fe20003f85270 */
[----:B------:R1:W-:Y:S04]  /*2080*/  STG.E desc[UR12][R16.64+0x4], RZ ;  /* 0x000004ff10007986 */ /* 0x0003e8000c10190c */
[----:B------:R1:W-:Y:S08]  /*2090*/  STG.E desc[UR12][R14.64+0x4], R2 ;  /* 0x000004020e007986 */ /* 0x0003f0000c10190c */
[----:B------:R1:W-:Y:S04]  /*20a0*/  @P4 STG.E desc[UR12][R16.64+0x8], RZ ;  /* 0x000008ff10004986 */ /* 0x0003e8000c10190c */
[----:B------:R1:W-:Y:S02]  /*20b0*/  @P4 STG.E desc[UR12][R14.64+0x8], R2 ;  /* 0x000008020e004986 */ /* 0x0003e4000c10190c */
.L_x_22:
[----:B------:R-:W5:Y:S01]  /*20c0*/  LDCU UR9, c[0x0][0x3b0] ;  /* 0x00007600ff0977ac */ /* 0x000f620008000800 */
[----:B------:R-:W-:Y:S01]  /*20d0*/  IMAD.MOV.U32 R19, RZ, RZ, RZ ;  /* 0x000000ffff137224 */ /* 0x000fe200078e00ff */
[----:B-----5:R-:W-:-:S09]  /*20e0*/  UISETP.GE.U32.AND UP0, UPT, UR9, 0x10, UPT ;  /* 0x000000100900788c */ /* 0x020fd2000bf06070 */
[----:B------:R-:W-:Y:S05]  /*20f0*/  BRA.U !UP0, `(.L_x_25) ;  /* 0x00000001085c7547 */ /* 0x000fea000b800000 */
[----:B01234-:R-:W0:Y:S01]  /*2100*/  LDC.64 R14, c[0x0][0x410] ;  /* 0x00010400ff0e7b82 */ /* 0x01fe220000000a00 */
[----:B------:R-:W-:-:S07]  /*2110*/  HFMA2 R19, -RZ, RZ, 0, 0 ;  /* 0x00000000ff137431 */ /* 0x000fce00000001ff */
.L_x_26:
[C---:B01----:R-:W-:Y:S01]  /*2120*/  IMAD.WIDE.U32 R16, R19.reuse, 0x4, R14 ;  /* 0x0000000413107825 */ /* 0x043fe200078e000e */
[----:B------:R-:W-:-:S04]  /*2130*/  IADD3 R19, PT, PT, R19, 0x10, RZ ;  /* 0x0000001013137810 */ /* 0x000fc80007ffe0ff */
[----:B------:R-:W-:Y:S01]  /*2140*/  ISETP.NE.AND P4, PT, R19, R11, PT ;  /* 0x0000000b1300720c */ /* 0x000fe20003f85270 */
[----:B------:R1:W-:Y:S04]  /*2150*/  STG.E desc[UR12][R16.64], R3 ;  /* 0x0000000310007986 */ /* 0x0003e8000c10190c */
        /* <DEDUP_REMOVED lines=14> */
[----:B------:R1:W-:Y:S01]  /*2240*/  STG.E desc[UR12][R16.64+0x3c], R3 ;  /* 0x00003c0310007986 */ /* 0x0003e2000c10190c */
[----:B------:R-:W-:Y:S05]  /*2250*/  @P4 BRA `(.L_x_26) ;  /* 0xfffffffc00b04947 */ /* 0x000fea000383ffff */
[----:B------:R-:W-:-:S07]  /*2260*/  MOV R19, R11 ;  /* 0x0000000b00137202 */ /* 0x000fce0000000f00 */
.L_x_25:
[----:B------:R-:W-:Y:S01]  /*2270*/  ISETP.NE.AND P4, PT, R4, RZ, PT ;  /* 0x000000ff0400720c */ /* 0x000fe20003f85270 */
[----:B01234-:R-:W-:-:S12]  /*2280*/  IMAD.MOV.U32 R17, RZ, RZ, R10 ;  /* 0x000000ffff117224 */ /* 0x01ffd800078e000a */
[----:B------:R-:W-:Y:S05]  /*2290*/  @!P4 BRA `(.L_x_19) ;  /* 0x000000000094c947 */ /* 0x000fea0003800000 */
[----:B------:R-:W-:Y:S01]  /*22a0*/  ISETP.NE.AND P4, PT, R5, RZ, PT ;  /* 0x000000ff0500720c */ /* 0x000fe20003f85270 */
[----:B------:R-:W-:-:S12]  /*22b0*/  @!P3 BRA `(.L_x_27) ;  /* 0x00000000002cb947 */ /* 0x000fd80003800000 */
[----:B------:R-:W0:Y:S02]  /*22c0*/  LDC.64 R14, c[0x0][0x410] ;  /* 0x00010400ff0e7b82 */ /* 0x000e240000000a00 */
[C---:B0-----:R-:W-:Y:S01]  /*22d0*/  IMAD.WIDE.U32 R14, R19.reuse, 0x4, R14 ;  /* 0x00000004130e7825 */ /* 0x041fe200078e000e */
[----:B------:R-:W-:-:S04]  /*22e0*/  IADD3 R19, PT, PT, R19, 0x8, RZ ;  /* 0x0000000813137810 */ /* 0x000fc80007ffe0ff */
[----:B------:R0:W-:Y:S04]  /*22f0*/  STG.E desc[UR12][R14.64], R3 ;  /* 0x000000030e007986 */ /* 0x0001e8000c10190c */
[----:B------:R0:W-:Y:S04]  /*2300*/  STG.E desc[UR12][R14.64+0x4], R3 ;  /* 0x000004030e007986 */ /* 0x0001e8000c10190c */
[----:B------:R0:W-:Y:S04]  /*2310*/  STG.E desc[UR12][R14.64+0x8], R3 ;  /* 0x000008030e007986 */ /* 0x0001e8000c10190c */
[----:B------:R0:W-:Y:S04]  /*2320*/  STG.E desc[UR12][R14.64+0xc], R3 ;  /* 0x00000c030e007986 */ /* 0x0001e8000c10190c */
[----:B------:R0:W-:Y:S04]  /*2330*/  STG.E desc[UR12][R14.64+0x10], R3 ;  /* 0x000010030e007986 */ /* 0x0001e8000c10190c */
[----:B------:R0:W-:Y:S04]  /*2340*/  STG.E desc[UR12][R14.64+0x14], R3 ;  /* 0x000014030e007986 */ /* 0x0001e8000c10190c */
[----:B------:R0:W-:Y:S04]  /*2350*/  STG.E desc[UR12][R14.64+0x18], R3 ;  /* 0x000018030e007986 */ /* 0x0001e8000c10190c */
[----:B------:R0:W-:Y:S02]  /*2360*/  STG.E desc[UR12][R14.64+0x1c], R3 ;  /* 0x00001c030e007986 */ /* 0x0001e4000c10190c */
.L_x_27:
[----:B------:R-:W-:Y:S01]  /*2370*/  MOV R17, R10 ;  /* 0x0000000a00117202 */ /* 0x000fe20000000f00 */
[----:B------:R-:W-:Y:S06]  /*2380*/  @!P4 BRA `(.L_x_19) ;  /* 0x000000000058c947 */ /* 0x000fec0003800000 */
[----:B------:R-:W-:Y:S01]  /*2390*/  ISETP.NE.AND P4, PT, R12, RZ, PT ;  /* 0x000000ff0c00720c */ /* 0x000fe20003f85270 */
[----:B------:R-:W-:-:S12]  /*23a0*/  @!P2 BRA `(.L_x_28) ;  /* 0x00000000001ca947 */ /* 0x000fd80003800000 */
[----:B0-----:R-:W0:Y:S02]  /*23b0*/  LDC.64 R14, c[0x0][0x410] ;  /* 0x00010400ff0e7b82 */ /* 0x001e240000000a00 */
[C---:B0-----:R-:W-:Y:S01]  /*23c0*/  IMAD.WIDE.U32 R14, R19.reuse, 0x4, R14 ;  /* 0x00000004130e7825 */ /* 0x041fe200078e000e */
[----:B------:R-:W-:-:S04]  /*23d0*/  IADD3 R19, PT, PT, R19, 0x4, RZ ;  /* 0x0000000413137810 */ /* 0x000fc80007ffe0ff */
[----:B------:R1:W-:Y:S04]  /*23e0*/  STG.E desc[UR12][R14.64], R3 ;  /* 0x000000030e007986 */ /* 0x0003e8000c10190c */
[----:B------:R1:W-:Y:S04]  /*23f0*/  STG.E desc[UR12][R14.64+0x4], R3 ;  /* 0x000004030e007986 */ /* 0x0003e8000c10190c */
[----:B------:R1:W-:Y:S04]  /*2400*/  STG.E desc[UR12][R14.64+0x8], R3 ;  /* 0x000008030e007986 */ /* 0x0003e8000c10190c */
[----:B------:R1:W-:Y:S02]  /*2410*/  STG.E desc[UR12][R14.64+0xc], R3 ;  /* 0x00000c030e007986 */ /* 0x0003e4000c10190c */
.L_x_28:
[----:B------:R-:W-:Y:S01]  /*2420*/  IMAD.MOV.U32 R17, RZ, RZ, R10 ;  /* 0x000000ffff117224 */ /* 0x000fe200078e000a */
[----:B------:R-:W-:Y:S06]  /*2430*/  @!P4 BRA `(.L_x_19) ;  /* 0x00000000002cc947 */ /* 0x000fec0003800000 */
[----:B01----:R-:W0:Y:S01]  /*2440*/  LDC.64 R14, c[0x0][0x410] ;  /* 0x00010400ff0e7b82 */ /* 0x003e220000000a00 */
[----:B------:R-:W-:Y:S02]  /*2450*/  ISETP.NE.AND P4, PT, R12, 0x1, PT ;  /* 0x000000010c00780c */ /* 0x000fe40003f85270 */
[----:B------:R-:W-:Y:S01]  /*2460*/  MOV R17, R10 ;  /* 0x0000000a00117202 */ /* 0x000fe20000000f00 */
[----:B0-----:R-:W-:-:S05]  /*2470*/  IMAD.WIDE.U32 R14, R19, 0x4, R14 ;  /* 0x00000004130e7825 */ /* 0x001fca00078e000e */
[----:B------:R2:W-:Y:S05]  /*2480*/  STG.E desc[UR12][R14.64], R3 ;  /* 0x000000030e007986 */ /* 0x0005ea000c10190c */
[----:B------:R-:W-:Y:S05]  /*2490*/  @!P4 BRA `(.L_x_19) ;  /* 0x000000000014c947 */ /* 0x000fea0003800000 */
[----:B------:R-:W-:Y:S01]  /*24a0*/  ISETP.NE.AND P4, PT, R12, 0x2, PT ;  /* 0x000000020c00780c */ /* 0x000fe20003f85270 */
[----:B------:R3:W-:Y:S01]  /*24b0*/  STG.E desc[UR12][R14.64+0x4], R3 ;  /* 0x000004030e007986 */ /* 0x0007e2000c10190c */
[----:B------:R-:W-:-:S11]  /*24c0*/  MOV R17, R10 ;  /* 0x0000000a00117202 */ /* 0x000fd60000000f00 */
[----:B------:R3:W-:Y:S01]  /*24d0*/  @P4 STG.E desc[UR12][R14.64+0x8], R3 ;  /* 0x000008030e004986 */ /* 0x0007e2000c10190c */
[----:B------:R-:W-:-:S07]  /*24e0*/  @P4 MOV R17, R10 ;  /* 0x0000000a00114202 */ /* 0x000fce0000000f00 */
.L_x_19:
[----:B------:R-:W4:Y:S01]  /*24f0*/  LDCU UR9, c[0x0][0x384] ;  /* 0x00007080ff0977ac */ /* 0x000f220008000800 */
[----:B------:R-:W-:-:S04]  /*2500*/  UIADD3 UR4, UPT, UPT, UR4, 0x1, URZ ;  /* 0x0000000104047890 */ /* 0x000fc8000fffe0ff */
[----:B----4-:R-:W-:-:S09]  /*2510*/  UISETP.NE.AND UP0, UPT, UR4, UR9, UPT ;  /* 0x000000090400728c */ /* 0x010fd2000bf05270 */
[----:B------:R-:W-:Y:S05]  /*2520*/  BRA.U !UP0, `(.L_x_4) ;  /* 0x00000019085c7547 */ /* 0x000fea000b800000 */
[----:B------:R-:W-:Y:S05]  /*2530*/  BRA `(.L_x_29) ;  /* 0xfffffff400287947 */ /* 0x000fea000383ffff */
.L_x_18:
[----:B------:R-:W0:Y:S01]  /*2540*/  LDCU UR4, c[0x0][0x3ac] ;  /* 0x00007580ff0477ac */ /* 0x000e220008000800 */
[----:B------:R-:W1:Y:S01]  /*2550*/  LDC R17, c[0x0][0x380] ;  /* 0x0000e000ff117b82 */ /* 0x000e620000000800 */
[----:B0-----:R-:W-:Y:S02]  /*2560*/  ULOP3.LUT UR6, UR4, 0xf, URZ, 0xc0, !UPT ;  /* 0x0000000f04067892 */ /* 0x001fe4000f8ec0ff */
[----:B------:R-:W-:Y:S02]  /*2570*/  ULOP3.LUT UR8, UR4, 0x7, URZ, 0xc0, !UPT ;  /* 0x0000000704087892 */ /* 0x000fe4000f8ec0ff */
[----:B------:R-:W-:Y:S02]  /*2580*/  UIADD3 UR7, UPT, UPT, UR6, -0x1, URZ ;  /* 0xffffffff06077890 */ /* 0x000fe4000fffe0ff */
[----:B------:R-:W-:Y:S02]  /*2590*/  UIADD3 UR9, UPT, UPT, UR8, -0x1, URZ ;  /* 0xffffffff08097890 */ /* 0x000fe4000fffe0ff */
[----:B------:R-:W-:-:S02]  /*25a0*/  ULOP3.LUT UR10, UR4, 0x7ffffff0, URZ, 0xc0, !UPT ;  /* 0x7ffffff0040a7892 */ /* 0x000fc4000f8ec0ff */
[----:B------:R-:W-:Y:S02]  /*25b0*/  ULOP3.LUT UR5, UR4, 0x3, URZ, 0xc0, !UPT ;  /* 0x0000000304057892 */ /* 0x000fe4000f8ec0ff */
[----:B------:R-:W-:Y:S02]  /*25c0*/  UISETP.GE.U32.AND UP0, UPT, UR7, 0x7, UPT ;  /* 0x000000070700788c */ /* 0x000fe4000bf06070 */
[----:B------:R-:W-:Y:S01]  /*25d0*/  UISETP.GE.U32.AND UP1, UPT, UR9, 0x3, UPT ;  /* 0x000000030900788c */ /* 0x000fe2000bf26070 */
[----:B------:R-:W-:-:S10]  /*25e0*/  UMOV UR4, URZ ;  /* 0x000000ff00047c82 */ /* 0x000fd40008000000 */
.L_x_36:
[----:B-1----:R-:W-:-:S13]  /*25f0*/  FSETP.GTU.AND P0, PT, R17, R0, PT ;  /* 0x000000001100720b */ /* 0x002fda0003f0c000 */
[----:B------:R-:W-:Y:S05]  /*2600*/  @P0 BRA `(.L_x_30) ;  /* 0x0000000c001c0947 */ /* 0x000fea0003800000 */
[----:B------:R-:W0:Y:S01]  /*2610*/  LDCU UR7, c[0x0][0x3ac] ;  /* 0x00007580ff0777ac */ /* 0x000e220008000800 */
[----:B------:R-:W-:Y:S01]  /*2620*/  IMAD.MOV.U32 R3, RZ, RZ, RZ ;  /* 0x000000ffff037224 */ /* 0x000fe200078e00ff */
[----:B------:R-:W-:Y:S01]  /*2630*/  MOV R17, R8 ;  /* 0x0000000800117202 */ /* 0x000fe20000000f00 */
[----:B0-----:R-:W-:-:S09]  /*2640*/  UISETP.GE.U32.AND UP2, UPT, UR7, 0x10, UPT ;  /* 0x000000100700788c */ /* 0x001fd2000bf46070 */
[----:B------:R-:W-:Y:S05]  /*2650*/  BRA.U !UP2, `(.L_x_31) ;  /* 0x000000050a687547 */ /* 0x000fea000b800000 */
[----:B------:R-:W0:Y:S01]  /*2660*/  LDC.64 R4, c[0x0][0x3d8] ;  /* 0x0000f600ff047b82 */ /* 0x000e220000000a00 */
[----:B------:R-:W-:Y:S01]  /*2670*/  HFMA2 R3, -RZ, RZ, 0, 0 ;  /* 0x00000000ff037431 */ /* 0x000fe200000001ff */
[----:B------:R-:W-:-:S06]  /*2680*/  MOV R17, R8 ;  /* 0x0000000800117202 */ /* 0x000fcc0000000f00 */
[----:B------:R-:W1:Y:S02]  /*2690*/  LDC.64 R10, c[0x0][0x3e0] ;  /* 0x0000f800ff0a7b82 */ /* 0x000e640000000a00 */
.L_x_32:
[----:B0-----:R-:W-:-:S04]  /*26a0*/  IMAD.WIDE.U32 R12, R3, 0x4, R4 ;  /* 0x00000004030c7825 */ /* 0x001fc800078e0004 */
[----:B-1----:R-:W-:Y:S01]  /*26b0*/  IMAD.WIDE.U32 R14, R3, 0x4, R10 ;  /* 0x00000004030e7825 */ /* 0x002fe200078e000a */
[----:B------:R-:W-:Y:S04]  /*26c0*/  STG.E desc[UR12][R12.64], RZ ;  /* 0x000000ff0c007986 */ /* 0x000fe8000c10190c */
[----:B------:R-:W-:Y:S04]  /*26d0*/  STG.E desc[UR12][R14.64], R2 ;  /* 0x000000020e007986 */ /* 0x000fe8000c10190c */
[----:B------:R-:W2:Y:S04]  /*26e0*/  LDG.E R22, desc[UR12][R12.64] ;  /* 0x0000000c0c167981 */ /* 0x000ea8000c1e1900 */
[----:B------:R-:W-:Y:S04]  /*26f0*/  STG.E desc[UR12][R12.64+0x4], RZ ;  /* 0x000004ff0c007986 */ /* 0x000fe8000c10190c */
[----:B------:R-:W-:Y:S04]  /*2700*/  STG.E desc[UR12][R14.64+0x4], R2 ;  /* 0x000004020e007986 */ /* 0x000fe8000c10190c */
[----:B------:R-:W3:Y:S04]  /*2710*/  LDG.E R23, desc[UR12][R12.64+0x4] ;  /* 0x0000040c0c177981 */ /* 0x000ee8000c1e1900 */
[----:B------:R-:W-:Y:S04]  /*2720*/  STG.E desc[UR12][R12.64+0x8], RZ ;  /* 0x000008ff0c007986 */ /* 0x000fe8000c10190c */
[----:B------:R-:W-:Y:S04]  /*2730*/  STG.E desc[UR12][R14.64+0x8], R2 ;  /* 0x000008020e007986 */ /* 0x000fe8000c10190c */
[----:B------:R-:W4:Y:S04]  /*2740*/  LDG.E R28, desc[UR12][R12.64+0x8] ;  /* 0x0000080c0c1c7981 */ /* 0x000f28000c1e1900 */
[----:B------:R-:W-:Y:S04]  /*2750*/  STG.E desc[UR12][R12.64+0xc], RZ ;  /* 0x00000cff0c007986 */ /* 0x000fe8000c10190c */
[----:B------:R-:W-:Y:S04]  /*2760*/  STG.E desc[UR12][R14.64+0xc], R2 ;  /* 0x00000c020e007986 */ /* 0x000fe8000c10190c */
[----:B------:R-:W5:Y:S04]  /*2770*/  LDG.E R26, desc[UR12][R12.64+0xc] ;  /* 0x00000c0c0c1a7981 */ /* 0x000f68000c1e1900 */
        /* <DEDUP_REMOVED lines=10> */
[----:B------:R-:W-:Y:S01]  /*2820*/  STG.E desc[UR12][R14.64+0x1c], R2 ;  /* 0x00001c020e007986 */ /* 0x000fe2000c10190c */
[----:B--2---:R-:W-:-:S04]  /*2830*/  FFMA R22, R22, R2, -R9 ;  /* 0x0000000216167223 */ /* 0x004fc80000000809 */
[----:B------:R-:W-:Y:S02]  /*2840*/  FADD R17, R22, R17 ;  /* 0x0000001116117221 */ /* 0x000fe40000000000 */
[----:B------:R-:W2:Y:S04]  /*2850*/  LDG.E R22, desc[UR12][R12.64+0x1c] ;  /* 0x00001c0c0c167981 */ /* 0x000ea8000c1e1900 */
[----:B------:R-:W-:Y:S01]  /*2860*/  STG.E desc[UR12][R12.64+0x20], RZ ;  /* 0x000020ff0c007986 */ /* 0x000fe2000c10190c */
[----:B---3--:R-:W-:-:S03]  /*2870*/  FFMA R23, R23, R2, -R9 ;  /* 0x0000000217177223 */ /* 0x008fc60000000809 */
[----:B------:R-:W-:Y:S01]  /*2880*/  STG.E desc[UR12][R14.64+0x20], R2 ;  /* 0x000020020e007986 */ /* 0x000fe2000c10190c */
[----:B------:R-:W-:Y:S01]  /*2890*/  FADD R17, R17, R23 ;  /* 0x0000001711117221 */ /* 0x000fe20000000000 */
[----:B----4-:R-:W-:-:S04]  /*28a0*/  FFMA R28, R28, R2, -R9 ;  /* 0x000000021c1c7223 */ /* 0x010fc80000000809 */
[----:B------:R-:W-:Y:S01]  /*28b0*/  FADD R17, R17, R28 ;  /* 0x0000001c11117221 */ /* 0x000fe20000000000 */
[----:B-----5:R-:W-:-:S04]  /*28c0*/  FFMA R26, R26, R2, -R9 ;  /* 0x000000021a1a7223 */ /* 0x020fc80000000809 */
[----:B------:R-:W-:Y:S01]  /*28d0*/  FADD R17, R17, R26 ;  /* 0x0000001a11117221 */ /* 0x000fe20000000000 */
[----:B------:R-:W-:Y:S01]  /*28e0*/  STG.E desc[UR12][R12.64+0x24], RZ ;  /* 0x000024ff0c007986 */ /* 0x000fe2000c10190c */
[----:B------:R-:W-:-:S03]  /*28f0*/  FFMA R26, R24, R2, -R9 ;  /* 0x00000002181a7223 */ /* 0x000fc60000000809 */
[----:B------:R-:W3:Y:S01]  /*2900*/  LDG.E R24, desc[UR12][R12.64+0x20] ;  /* 0x0000200c0c187981 */ /* 0x000ee2000c1e1900 */
[----:B------:R-:W-:-:S03]  /*2910*/  FADD R17, R17, R26 ;  /* 0x0000001a11117221 */ /* 0x000fc60000000000 */
[----:B------:R-:W-:Y:S01]  /*2920*/  STG.E desc[UR12][R14.64+0x24], R2 ;  /* 0x000024020e007986 */ /* 0x000fe2000c10190c */
[----:B------:R-:W-:-:S03]  /*2930*/  FFMA R26, R20, R2, -R9 ;  /* 0x00000002141a7223 */ /* 0x000fc60000000809 */
[----:B------:R-:W4:Y:S01]  /*2940*/  LDG.E R20, desc[UR12][R12.64+0x24] ;  /* 0x0000240c0c147981 */ /* 0x000f22000c1e1900 */
[----:B------:R-:W-:-:S03]  /*2950*/  FADD R17, R17, R26 ;  /* 0x0000001a11117221 */ /* 0x000fc60000000000 */
[----:B------:R-:W-:Y:S04]  /*2960*/  STG.E desc[UR12][R12.64+0x28], RZ ;  /* 0x000028ff0c007986 */ /* 0x000fe8000c10190c */
[----:B------:R-:W-:Y:S01]  /*2970*/  STG.E desc[UR12][R14.64+0x28], R2 ;  /* 0x000028020e007986 */ /* 0x000fe2000c10190c */
[----:B------:R-:W-:-:S03]  /*2980*/  FFMA R26, R18, R2, -R9 ;  /* 0x00000002121a7223 */ /* 0x000fc60000000809 */
[----:B------:R-:W5:Y:S01]  /*2990*/  LDG.E R18, desc[UR12][R12.64+0x28] ;  /* 0x0000280c0c127981 */ /* 0x000f62000c1e1900 */
[----:B------:R-:W-:-:S03]  /*29a0*/  FADD R17, R17, R26 ;  /* 0x0000001a11117221 */ /* 0x000fc60000000000 */
[----:B------:R-:W-:Y:S04]  /*29b0*/  STG.E desc[UR12][R12.64+0x2c], RZ ;  /* 0x00002cff0c007986 */ /* 0x000fe8000c10190c */
[----:B------:R-:W-:Y:S04]  /*29c0*/  STG.E desc[UR12][R14.64+0x2c], R2 ;  /* 0x00002c020e007986 */ /* 0x000fe8000c10190c */
[----:B------:R-:W5:Y:S04]  /*29d0*/  LDG.E R26, desc[UR12][R12.64+0x2c] ;  /* 0x00002c0c0c1a7981 */ /* 0x000f68000c1e1900 */
[----:B------:R-:W-:Y:S04]  /*29e0*/  STG.E desc[UR12][R12.64+0x30], RZ ;  /* 0x000030ff0c007986 */ /* 0x000fe8000c10190c */
[----:B------:R-:W-:Y:S04]  /*29f0*/  STG.E desc[UR12][R14.64+0x30], R2 ;  /* 0x000030020e007986 */ /* 0x000fe8000c10190c */
[----:B------:R-:W-:Y:S01]  /*2a00*/  STG.E desc[UR12][R12.64+0x34], RZ ;  /* 0x000034ff0c007986 */ /* 0x000fe2000c10190c */
[----:B--2---:R-:W-:-:S03]  /*2a10*/  FFMA R28, R22, R2, -R9 ;  /* 0x00000002161c7223 */ /* 0x004fc60000000809 */
[----:B------:R-:W2:Y:S01]  /*2a20*/  LDG.E R22, desc[UR12][R12.64+0x30] ;  /* 0x0000300c0c167981 */ /* 0x000ea2000c1e1900 */
[----:B------:R-:W-:-:S03]  /*2a30*/  FADD R25, R17, R28 ;  /* 0x0000001c11197221 */ /* 0x000fc60000000000 */
[----:B------:R-:W-:Y:S04]  /*2a40*/  STG.E desc[UR12][R14.64+0x34], R2 ;  /* 0x000034020e007986 */ /* 0x000fe8000c10190c */
[----:B------:R-:W2:Y:S04]  /*2a50*/  LDG.E R17, desc[UR12][R12.64+0x34] ;  /* 0x0000340c0c117981 */ /* 0x000ea8000c1e1900 */
[----:B------:R-:W-:Y:S04]  /*2a60*/  STG.E desc[UR12][R12.64+0x38], RZ ;  /* 0x000038ff0c007986 */ /* 0x000fe8000c10190c */
[----:B------:R-:W-:Y:S04]  /*2a70*/  STG.E desc[UR12][R14.64+0x38], R2 ;  /* 0x000038020e007986 */ /* 0x000fe8000c10190c */
[----:B------:R-:W2:Y:S04]  /*2a80*/  LDG.E R28, desc[UR12][R12.64+0x38] ;  /* 0x0000380c0c1c7981 */ /* 0x000ea8000c1e1900 */
[----:B------:R0:W-:Y:S04]  /*2a90*/  STG.E desc[UR12][R12.64+0x3c], RZ ;  /* 0x00003cff0c007986 */ /* 0x0001e8000c10190c */
[----:B------:R1:W-:Y:S04]  /*2aa0*/  STG.E desc[UR12][R14.64+0x3c], R2 ;  /* 0x00003c020e007986 */ /* 0x0003e8000c10190c */
[----:B------:R-:W0:Y:S01]  /*2ab0*/  LDG.E R23, desc[UR12][R12.64+0x3c] ;  /* 0x00003c0c0c177981 */ /* 0x000e22000c1e1900 */
[----:B------:R-:W-:-:S05]  /*2ac0*/  VIADD R3, R3, 0x10 ;  /* 0x0000001003037836 */ /* 0x000fca0000000000 */
[----:B------:R-:W-:Y:S01]  /*2ad0*/  ISETP.NE.AND P0, PT, R3, UR10, PT ;  /* 0x0000000a03007c0c */ /* 0x000fe2000bf05270 */
[----:B---3--:R-:W-:-:S04]  /*2ae0*/  FFMA R24, R24, R2, -R9 ;  /* 0x0000000218187223 */ /* 0x008fc80000000809 */
[----:B------:R-:W-:Y:S01]  /*2af0*/  FADD R24, R25, R24 ;  /* 0x0000001819187221 */ /* 0x000fe20000000000 */
[----:B----4-:R-:W-:-:S04]  /*2b00*/  FFMA R25, R20, R2, -R9 ;  /* 0x0000000214197223 */ /* 0x010fc80000000809 */
[----:B------:R-:W-:Y:S01]  /*2b10*/  FADD R24, R24, R25 ;  /* 0x0000001918187221 */ /* 0x000fe20000000000 */
[----:B-----5:R-:W-:-:S04]  /*2b20*/  FFMA R25, R18, R2, -R9 ;  /* 0x0000000212197223 */ /* 0x020fc80000000809 */
[----:B------:R-:W-:Y:S01]  /*2b30*/  FADD R24, R24, R25 ;  /* 0x0000001918187221 */ /* 0x000fe20000000000 */
[----:B------:R-:W-:-:S04]  /*2b40*/  FFMA R25, R26, R2, -R9 ;  /* 0x000000021a197223 */ /* 0x000fc80000000809 */
[----:B------:R-:W-:Y:S01]  /*2b50*/  FADD R24, R24, R25 ;  /* 0x0000001918187221 */ /* 0x000fe20000000000 */
[----:B--2---:R-:W-:-:S04]  /*2b60*/  FFMA R25, R22, R2, -R9 ;  /* 0x0000000216197223 */ /* 0x004fc80000000809 */
[----:B------:R-:W-:Y:S01]  /*2b70*/  FADD R24, R24, R25 ;  /* 0x0000001918187221 */ /* 0x000fe20000000000 */
[----:B------:R-:W-:-:S04]  /*2b80*/  FFMA R17, R17, R2, -R9 ;  /* 0x0000000211117223 */ /* 0x000fc80000000809 */
[----:B------:R-:W-:Y:S01]  /*2b90*/  FADD R17, R24, R17 ;  /* 0x0000001118117221 */ /* 0x000fe20000000000 */
[----:B------:R-:W-:-:S04]  /*2ba0*/  FFMA R28, R28, R2, -R9 ;  /* 0x000000021c1c7223 */ /* 0x000fc80000000809 */
[----:B------:R-:W-:Y:S01]  /*2bb0*/  FADD R17, R17, R28 ;  /* 0x0000001c11117221 */ /* 0x000fe20000000000 */
[----:B0-----:R-:W-:-:S04]  /*2bc0*/  FFMA R12, R23, R2, -R9 ;  /* 0x00000002170c7223 */ /* 0x001fc80000000809 */
[----:B------:R-:W-:Y:S01]  /*2bd0*/  FADD R17, R17, R12 ;  /* 0x0000000c11117221 */ /* 0x000fe20000000000 */
[----:B-1----:R-:W-:Y:S06]  /*2be0*/  @P0 BRA `(.L_x_32) ;  /* 0xfffffff800ac0947 */ /* 0x002fec000383ffff */
[----:B------:R-:W-:-:S07]  /*2bf0*/  MOV R3, UR10 ;  /* 0x0000000a00037c02 */ /* 0x000fce0008000f00 */
.L_x_31:
[----:B------:R-:W-:-:S09]  /*2c00*/  UISETP.NE.AND UP2, UPT, UR6, URZ, UPT ;  /* 0x000000ff0600728c */ /* 0x000fd2000bf45270 */
[----:B------:R-:W-:Y:S05]  /*2c10*/  BRA.U !UP2, `(.L_x_33) ;  /* 0x000000050a8c7547 */ /* 0x000fea000b800000 */
[----:B------:R-:W-:Y:S01]  /*2c20*/  UISETP.NE.AND UP2, UPT, UR8, URZ, UPT ;  /* 0x000000ff0800728c */ /* 0x000fe2000bf45270 */
[----:B------:R-:W-:Y:S10]  /*2c30*/  BRA.U !UP0, `(.L_x_34) ;  /* 0x0000000108b47547 */ /* 0x000ff4000b800000 */
[----:B------:R-:W0:Y:S08]  /*2c40*/  LDC.64 R10, c[0x0][0x3d8] ;  /* 0x0000f600ff0a7b82 */ /* 0x000e300000000a00 */
[----:B------:R-:W1:Y:S01]  /*2c50*/  LDC.64 R4, c[0x0][0x3e0] ;  /* 0x0000f800ff047b82 */ /* 0x000e620000000a00 */
[----:B0-----:R-:W-:-:S05]  /*2c60*/  IMAD.WIDE.U32 R10, R3, 0x4, R10 ;  /* 0x00000004030a7825 */ /* 0x001fca00078e000a */
[----:B------:R0:W-:Y:S01]  /*2c70*/  STG.E desc[UR12][R10.64], RZ ;  /* 0x000000ff0a007986 */ /* 0x0001e2000c10190c */
[----:B-1----:R-:W-:-:S05]  /*2c80*/  IMAD.WIDE.U32 R4, R3, 0x4, R4 ;  /* 0x0000000403047825 */ /* 0x002fca00078e0004 */
[----:B------:R0:W-:Y:S04]  /*2c90*/  STG.E desc[UR12][R4.64], R2 ;  /* 0x0000000204007986 */ /* 0x0001e8000c10190c */
[----:B------:R-:W2:Y:S04]  /*2ca0*/  LDG.E R22, desc[UR12][R10.64] ;  /* 0x0000000c0a167981 */ /* 0x000ea8000c1e1900 */
[----:B------:R0:W-:Y:S04]  /*2cb0*/  STG.E desc[UR12][R10.64+0x4], RZ ;  /* 0x000004ff0a007986 */ /* 0x0001e8000c10190c */
[----:B------:R0:W-:Y:S04]  /*2cc0*/  STG.E desc[UR12][R4.64+0x4], R2 ;  /* 0x0000040204007986 */ /* 0x0001e8000c10190c */
[----:B------:R-:W3:Y:S04]  /*2cd0*/  LDG.E R24, desc[UR12][R10.64+0x4] ;  /* 0x0000040c0a187981 */ /* 0x000ee8000c1e1900 */
[----:B------:R0:W-:Y:S04]  /*2ce0*/  STG.E desc[UR12][R10.64+0x8], RZ ;  /* 0x000008ff0a007986 */ /* 0x0001e8000c10190c */
[----:B------:R0:W-:Y:S04]  /*2cf0*/  STG.E desc[UR12][R4.64+0x8], R2 ;  /* 0x0000080204007986 */ /* 0x0001e8000c10190c */
[----:B------:R-:W4:Y:S04]  /*2d00*/  LDG.E R26, desc[UR12][R10.64+0x8] ;  /* 0x0000080c0a1a7981 */ /* 0x000f28000c1e1900 */
[----:B------:R0:W-:Y:S04]  /*2d10*/  STG.E desc[UR12][R10.64+0xc], RZ ;  /* 0x00000cff0a007986 */ /* 0x0001e8000c10190c */
[----:B------:R0:W-:Y:S04]  /*2d20*/  STG.E desc[UR12][R4.64+0xc], R2 ;  /* 0x00000c0204007986 */ /* 0x0001e8000c10190c */
[----:B------:R-:W5:Y:S04]  /*2d30*/  LDG.E R28, desc[UR12][R10.64+0xc] ;  /* 0x00000c0c0a1c7981 */ /* 0x000f68000c1e1900 */
        /* <DEDUP_REMOVED lines=11> */
[----:B------:R-:W5:Y:S01]  /*2df0*/  LDG.E R20, desc[UR12][R10.64+0x1c] ;  /* 0x00001c0c0a147981 */ /* 0x000f62000c1e1900 */
[----:B------:R-:W-:Y:S01]  /*2e00*/  IADD3 R3, PT, PT, R3, 0x8, RZ ;  /* 0x0000000803037810 */ /* 0x000fe20007ffe0ff */
[----:B--2---:R-:W-:-:S04]  /*2e10*/  FFMA R22, R22, R2, -R9 ;  /* 0x0000000216167223 */ /* 0x004fc80000000809 */
[----:B------:R-:W-:Y:S01]  /*2e20*/  FADD R22, R17, R22 ;  /* 0x0000001611167221 */ /* 0x000fe20000000000 */
        /* <DEDUP_REMOVED lines=8> */
[----:B------:R-:W-:-:S04]  /*2eb0*/  FFMA R14, R14, R2, -R9 ;  /* 0x000000020e0e7223 */ /* 0x000fc80000000809 */
[----:B------:R-:W-:Y:S01]  /*2ec0*/  FADD R13, R13, R14 ;  /* 0x0000000e0d0d7221 */ /* 0x000fe20000000000 */
[----:B------:R-:W-:-:S04]  /*2ed0*/  FFMA R12, R12, R2, -R9 ;  /* 0x000000020c0c7223 */ /* 0x000fc80000000809 */
[----:B------:R-:W-:Y:S01]  /*2ee0*/  FADD R12, R13, R12 ;  /* 0x0000000c0d0c7221 */ /* 0x000fe20000000000 */
[----:B------:R-:W-:-:S04]  /*2ef0*/  FFMA R17, R20, R2, -R9 ;  /* 0x0000000214117223 */ /* 0x000fc80000000809 */
[----:B0-----:R-:W-:-:S07]  /*2f00*/  FADD R17, R12, R17 ;  /* 0x000000110c117221 */ /* 0x001fce0000000000 */
.L_x_34:
        /* <DEDUP_REMOVED lines=27> */
[----:B0-----:R-:W-:-:S07]  /*30c0*/  FADD R17, R12, R17 ;  /* 0x000000110c117221 */ /* 0x001fce0000000000 */
.L_x_35:
[----:B------:R-:W-:Y:S05]  /*30d0*/  BRA.U !UP2, `(.L_x_33) ;  /* 0x000000010a5c7547 */ /* 0x000fea000b800000 */
[----:B------:R-:W0:Y:S08]  /*30e0*/  LDC.64 R4, c[0x0][0x3d8] ;  /* 0x0000f600ff047b82 */ /* 0x000e300000000a00 */
[----:B------:R-:W1:Y:S01]  /*30f0*/  LDC.64 R10, c[0x0][0x3e0] ;  /* 0x0000f800ff0a7b82 */ /* 0x000e620000000a00 */
[----:B0-----:R-:W-:-:S05]  /*3100*/  IMAD.WIDE.U32 R4, R3, 0x4, R4 ;  /* 0x0000000403047825 */ /* 0x001fca00078e0004 */
[----:B------:R0:W-:Y:S01]  /*3110*/  STG.E desc[UR12][R4.64], RZ ;  /* 0x000000ff04007986 */ /* 0x0001e2000c10190c */
[----:B-1----:R-:W-:-:S05]  /*3120*/  IMAD.WIDE.U32 R10, R3, 0x4, R10 ;  /* 0x00000004030a7825 */ /* 0x002fca00078e000a */
[----:B------:R0:W-:Y:S04]  /*3130*/  STG.E desc[UR12][R10.64], R2 ;  /* 0x000000020a007986 */ /* 0x0001e8000c10190c */
[----:B------:R-:W2:Y:S01]  /*3140*/  LDG.E R12, desc[UR12][R4.64] ;  /* 0x0000000c040c7981 */ /* 0x000ea2000c1e1900 */
[----:B------:R-:W-:Y:S01]  /*3150*/  UISETP.NE.AND UP2, UPT, UR5, 0x1, UPT ;  /* 0x000000010500788c */ /* 0x000fe2000bf45270 */
[----:B--2---:R-:W-:-:S04]  /*3160*/  FFMA R12, R12, R2, -R9 ;  /* 0x000000020c0c7223 */ /* 0x004fc80000000809 */
[----:B------:R-:W-:-:S04]  /*3170*/  FADD R17, R17, R12 ;  /* 0x0000000c11117221 */ /* 0x000fc80000000000 */
[----:B0-----:R-:W-:Y:S05]  /*3180*/  BRA.U !UP2, `(.L_x_33) ;  /* 0x000000010a307547 */ /* 0x001fea000b800000 */
[----:B------:R0:W-:Y:S04]  /*3190*/  STG.E desc[UR12][R4.64+0x4], RZ ;  /* 0x000004ff04007986 */ /* 0x0001e8000c10190c */
        /* <DEDUP_REMOVED lines=8> */
[----:B------:R-:W2:Y:S02]  /*3220*/  LDG.E R12, desc[UR12][R4.64+0x8] ;  /* 0x0000080c040c7981 */ /* 0x000ea4000c1e1900 */
[----:B--2---:R-:W-:-:S04]  /*3230*/  FFMA R12, R12, R2, -R9 ;  /* 0x000000020c0c7223 */ /* 0x004fc80000000809 */
[----:B0-----:R-:W-:-:S07]  /*3240*/  FADD R17, R17, R12 ;  /* 0x0000000c11117221 */ /* 0x001fce0000000000 */
.L_x_33:
[----:B------:R-:W-:Y:S01]  /*3250*/  FSETP.GTU.AND P0, PT, R17, R21, PT ;  /* 0x000000151100720b */ /* 0x000fe20003f0c000 */
[----:B------:R-:W-:-:S12]  /*3260*/  FADD R3, R19, R17 ;  /* 0x0000001113037221 */ /* 0x000fd80000000000 */
[----:B------:R-:W-:-:S07]  /*3270*/  @!P0 FADD R17, R3, R16 ;  /* 0x0000001003118221 */ /* 0x000fce0000000000 */
.L_x_30:
[----:B------:R-:W0:Y:S01]  /*3280*/  LDCU UR7, c[0x0][0x384] ;  /* 0x00007080ff0777ac */ /* 0x000e220008000800 */
[----:B------:R-:W-:-:S04]  /*3290*/  UIADD3 UR4, UPT, UPT, UR4, 0x1, URZ ;  /* 0x0000000104047890 */ /* 0x000fc8000fffe0ff */
[----:B0-----:R-:W-:-:S09]  /*32a0*/  UISETP.NE.AND UP2, UPT, UR4, UR7, UPT ;  /* 0x000000070400728c */ /* 0x001fd2000bf45270 */
[----:B------:R-:W-:Y:S05]  /*32b0*/  BRA.U !UP2, `(.L_x_4) ;  /* 0x000000090af87547 */ /* 0x000fea000b800000 */
[----:B------:R-:W-:Y:S05]  /*32c0*/  BRA `(.L_x_36) ;  /* 0xfffffff000c87947 */ /* 0x000fea000383ffff */
.L_x_17:
[----:B------:R-:W0:Y:S02]  /*32d0*/  LDC R2, c[0x0][0x3b0] ;  /* 0x0000ec00ff027b82 */ /* 0x000e240000000800 */
[----:B0-----:R-:W-:-:S13]  /*32e0*/  ISETP.GE.AND P0, PT, R2, 0x1, PT ;  /* 0x000000010200780c */ /* 0x001fda0003f06270 */
[----:B------:R-:W-:Y:S05]  /*32f0*/  @!P0 BRA `(.L_x_37) ;  /* 0x0000000400588947 */ /* 0x000fea0003800000 */
[----:B------:R-:W0:Y:S01]  /*3300*/  LDC R17, c[0x0][0x380] ;  /* 0x0000e000ff117b82 */ /* 0x000e220000000800 */
[C---:B------:R-:W-:Y:S01]  /*3310*/  LOP3.LUT R13, R2.reuse, 0xf, RZ, 0xc0, !PT ;  /* 0x0000000f020d7812 */ /* 0x040fe200078ec0ff */
[----:B------:R-:W-:Y:S01]  /*3320*/  FADD R10, R3, -R10 ;  /* 0x8000000a030a7221 */ /* 0x000fe20000000000 */
[----:B------:R-:W-:Y:S01]  /*3330*/  LOP3.LUT R12, R2, 0x7, RZ, 0xc0, !PT ;  /* 0x00000007020c7812 */ /* 0x000fe200078ec0ff */
[----:B------:R-:W-:Y:S02]  /*3340*/  UMOV UR4, URZ ;  /* 0x000000ff00047c82 */ /* 0x000fe40008000000 */
[----:B------:R-:W-:Y:S01]  /*3350*/  VIADD R4, R13, 0xffffffff ;  /* 0xffffffff0d047836 */ /* 0x000fe20000000000 */
[----:B------:R-:W-:Y:S01]  /*3360*/  IADD3 R5, PT, PT, R12, -0x1, RZ ;  /* 0xffffffff0c057810 */ /* 0x000fe20007ffe0ff */
[----:B------:R-:W-:Y:S01]  /*3370*/  FADD R14, R10, |R11| ;  /* 0x4000000b0a0e7221 */ /* 0x000fe20000000000 */
[----:B------:R-:W-:Y:S02]  /*3380*/  LOP3.LUT R10, R2, 0x7ffffff0, RZ, 0xc0, !PT ;  /* 0x7ffffff0020a7812 */ /* 0x000fe400078ec0ff */
[----:B------:R-:W-:-:S02]  /*3390*/  ISETP.GE.U32.AND P0, PT, R4, 0x7, PT ;  /* 0x000000070400780c */ /* 0x000fc40003f06070 */
[----:B------:R-:W-:Y:S02]  /*33a0*/  ISETP.GE.U32.AND P1, PT, R5, 0x3, PT ;  /* 0x000000030500780c */ /* 0x000fe40003f26070 */
[----:B------:R-:W-:-:S11]  /*33b0*/  LOP3.LUT R2, R2, 0x3, RZ, 0xc0, !PT ;  /* 0x0000000302027812 */ /* 0x000fd600078ec0ff */
.L_x_43:
[----:B0-----:R-:W-:-:S13]  /*33c0*/  FSETP.GTU.AND P2, PT, R17, R0, PT ;  /* 0x000000001100720b */ /* 0x001fda0003f4c000 */
[----:B-1234-:R-:W-:Y:S05]  /*33d0*/  @P2 BRA `(.L_x_38) ;  /* 0x00000004000c2947 */ /* 0x01efea0003800000 */
[----:B------:R-:W0:Y:S01]  /*33e0*/  LDCU UR5, c[0x0][0x3b0] ;  /* 0x00007600ff0577ac */ /* 0x000e220008000800 */
[----:B------:R-:W-:Y:S01]  /*33f0*/  HFMA2 R9, -RZ, RZ, 0, 0 ;  /* 0x00000000ff097431 */ /* 0x000fe200000001ff */
[----:B0-----:R-:W-:-:S09]  /*3400*/  UISETP.GE.U32.AND UP0, UPT, UR5, 0x10, UPT ;  /* 0x000000100500788c */ /* 0x001fd2000bf06070 */
[----:B------:R-:W-:Y:S05]  /*3410*/  BRA.U !UP0, `(.L_x_39) ;  /* 0x00000001085c7547 */ /* 0x000fea000b800000 */
[----:B------:R-:W0:Y:S01]  /*3420*/  LDC.64 R8, c[0x0][0x410] ;  /* 0x00010400ff087b82 */ /* 0x000e220000000a00 */
[----:B------:R-:W-:-:S07]  /*3430*/  MOV R11, RZ ;  /* 0x000000ff000b7202 */ /* 0x000fce0000000f00 */
.L_x_40:
[----:B01----:R-:W-:-:S04]  /*3440*/  IMAD.WIDE.U32 R4, R11, 0x4, R8 ;  /* 0x000000040b047825 */ /* 0x003fc800078e0008 */
[----:B------:R-:W-:Y:S01]  /*3450*/  VIADD R11, R11, 0x10 ;  /* 0x000000100b0b7836 */ /* 0x000fe20000000000 */
[----:B------:R1:W-:Y:S04]  /*3460*/  STG.E desc[UR12][R4.64], R3 ;  /* 0x0000000304007986 */ /* 0x0003e8000c10190c */
        /* <DEDUP_REMOVED lines=18> */
.L_x_39:
[----:B------:R-:W-:Y:S02]  /*3590*/  ISETP.NE.AND P2, PT, R13, RZ, PT ;  /* 0x000000ff0d00720c */ /* 0x000fe40003f45270 */
[----:B------:R-:W-:-:S11]  /*35a0*/  MOV R17, R14 ;  /* 0x0000000e00117202 */ /* 0x000fd60000000f00 */
[----:B------:R-:W-:Y:S05]  /*35b0*/  @!P2 BRA `(.L_x_38) ;  /* 0x000000000094a947 */ /* 0x000fea0003800000 */
[----:B------:R-:W-:Y:S01]  /*35c0*/  ISETP.NE.AND P2, PT, R12, RZ, PT ;  /* 0x000000ff0c00720c */ /* 0x000fe20003f45270 */
[----:B------:R-:W-:-:S12]  /*35d0*/  @!P0 BRA `(.L_x_41) ;  /* 0x00000000002c8947 */ /* 0x000fd80003800000 */
[----:B-1----:R-:W0:Y:S02]  /*35e0*/  LDC.64 R4, c[0x0][0x410] ;  /* 0x00010400ff047b82 */ /* 0x002e240000000a00 */
        /* <DEDUP_REMOVED lines=10> */
.L_x_41:
[----:B------:R-:W-:Y:S01]  /*3690*/  IMAD.MOV.U32 R17, RZ, RZ, R14 ;  /* 0x000000ffff117224 */ /* 0x000fe200078e000e */
[----:B------:R-:W-:Y:S06]  /*36a0*/  @!P2 BRA `(.L_x_38) ;  /* 0x000000000058a947 */ /* 0x000fec0003800000 */
[----:B------:R-:W-:Y:S01]  /*36b0*/  ISETP.NE.AND P2, PT, R2, RZ, PT ;  /* 0x000000ff0200720c */ /* 0x000fe20003f45270 */
[----:B------:R-:W-:-:S12]  /*36c0*/  @!P1 BRA `(.L_x_42) ;  /* 0x00000000001c9947 */ /* 0x000fd80003800000 */
[----:B01----:R-:W0:Y:S02]  /*36d0*/  LDC.64 R4, c[0x0][0x410] ;  /* 0x00010400ff047b82 */ /* 0x003e240000000a00 */
[C---:B0-----:R-:W-:Y:S01]  /*36e0*/  IMAD.WIDE.U32 R4, R9.reuse, 0x4, R4 ;  /* 0x0000000409047825 */ /* 0x041fe200078e0004 */
[----:B------:R-:W-:-:S04]  /*36f0*/  IADD3 R9, PT, PT, R9, 0x4, RZ ;  /* 0x0000000409097810 */ /* 0x000fc80007ffe0ff */
[----:B------:R2:W-:Y:S04]  /*3700*/  STG.E desc[UR12][R4.64], R3 ;  /* 0x0000000304007986 */ /* 0x0005e8000c10190c */
[----:B------:R2:W-:Y:S04]  /*3710*/  STG.E desc[UR12][R4.64+0x4], R3 ;  /* 0x0000040304007986 */ /* 0x0005e8000c10190c */
[----:B------:R2:W-:Y:S04]  /*3720*/  STG.E desc[UR12][R4.64+0x8], R3 ;  /* 0x0000080304007986 */ /* 0x0005e8000c10190c */
[----:B------:R2:W-:Y:S02]  /*3730*/  STG.E desc[UR12][R4.64+0xc], R3 ;  /* 0x00000c0304007986 */ /* 0x0005e4000c10190c */
.L_x_42:
[----:B------:R-:W-:Y:S01]  /*3740*/  MOV R17, R14 ;  /* 0x0000000e00117202 */ /* 0x000fe20000000f00 */
[----:B------:R-:W-:Y:S06]  /*3750*/  @!P2 BRA `(.L_x_38) ;  /* 0x00000000002ca947 */ /* 0x000fec0003800000 */
[----:B012---:R-:W0:Y:S01]  /*3760*/  LDC.64 R4, c[0x0][0x410] ;  /* 0x00010400ff047b82 */ /* 0x007e220000000a00 */
[----:B------:R-:W-:Y:S02]  /*3770*/  ISETP.NE.AND P2, PT, R2, 0x1, PT ;  /* 0x000000010200780c */ /* 0x000fe40003f45270 */
[----:B------:R-:W-:Y:S01]  /*3780*/  MOV R17, R14 ;  /* 0x0000000e00117202 */ /* 0x000fe20000000f00 */
[----:B0-----:R-:W-:-:S05]  /*3790*/  IMAD.WIDE.U32 R4, R9, 0x4, R4 ;  /* 0x0000000409047825 */ /* 0x001fca00078e0004 */
[----:B------:R3:W-:Y:S05]  /*37a0*/  STG.E desc[UR12][R4.64], R3 ;  /* 0x0000000304007986 */ /* 0x0007ea000c10190c */
[----:B------:R-:W-:Y:S05]  /*37b0*/  @!P2 BRA `(.L_x_38) ;  /* 0x000000000014a947 */ /* 0x000fea0003800000 */
[----:B------:R-:W-:Y:S01]  /*37c0*/  ISETP.NE.AND P2, PT, R2, 0x2, PT ;  /* 0x000000020200780c */ /* 0x000fe20003f45270 */
[----:B------:R4:W-:Y:S01]  /*37d0*/  STG.E desc[UR12][R4.64+0x4], R3 ;  /* 0x0000040304007986 */ /* 0x0009e2000c10190c */
[----:B------:R-:W-:-:S11]  /*37e0*/  IMAD.MOV.U32 R17, RZ, RZ, R14 ;  /* 0x000000ffff117224 */ /* 0x000fd600078e000e */
[----:B------:R4:W-:Y:S01]  /*37f0*/  @P2 STG.E desc[UR12][R4.64+0x8], R3 ;  /* 0x0000080304002986 */ /* 0x0009e2000c10190c */
[----:B------:R-:W-:-:S07]  /*3800*/  @P2 MOV R17, R14 ;  /* 0x0000000e00112202 */ /* 0x000fce0000000f00 */
.L_x_38:
[----:B------:R-:W5:Y:S01]  /*3810*/  LDCU UR5, c[0x0][0x384] ;  /* 0x00007080ff0577ac */ /* 0x000f620008000800 */
[----:B------:R-:W-:-:S04]  /*3820*/  UIADD3 UR4, UPT, UPT, UR4, 0x1, URZ ;  /* 0x0000000104047890 */ /* 0x000fc8000fffe0ff */
[----:B-----5:R-:W-:-:S09]  /*3830*/  UISETP.NE.AND UP0, UPT, UR4, UR5, UPT ;  /* 0x000000050400728c */ /* 0x020fd2000bf05270 */
[----:B------:R-:W-:Y:S05]  /*3840*/  BRA.U !UP0, `(.L_x_4) ;  /* 0x0000000508947547 */ /* 0x000fea000b800000 */
[----:B------:R-:W-:Y:S05]  /*3850*/  BRA `(.L_x_43) ;  /* 0xfffffff800d87947 */ /* 0x000fea000383ffff */
.L_x_37:
[----:B------:R-:W0:Y:S01]  /*3860*/  LDCU UR5, c[0x0][0x384] ;  /* 0x00007080ff0577ac */ /* 0x000e220008000800 */
[----:B------:R-:W1:Y:S01]  /*3870*/  LDC R17, c[0x0][0x380] ;  /* 0x0000e000ff117b82 */ /* 0x000e620000000800 */
[----:B0-----:R-:W-:Y:S02]  /*3880*/  UISETP.GE.U32.AND UP0, UPT, UR5, 0x4, UPT ;  /* 0x000000040500788c */ /* 0x001fe4000bf06070 */
[----:B------:R-:W-:-:S07]  /*3890*/  ULOP3.LUT UR6, UR5, 0x3, URZ, 0xc0, !UPT ;  /* 0x0000000305067892 */ /* 0x000fce000f8ec0ff */
[----:B------:R-:W-:Y:S05]  /*38a0*/  BRA.U !UP0, `(.L_x_44) ;  /* 0x00000005084c7547 */ /* 0x000fea000b800000 */
[----:B------:R-:W-:Y:S01]  /*38b0*/  ULOP3.LUT UR5, UR5, 0x7ffffffc, URZ, 0xc0, !UPT ;  /* 0x7ffffffc05057892 */ /* 0x000fe2000f8ec0ff */
[----:B------:R-:W-:Y:S01]  /*38c0*/  FADD R3, R19, R8 ;  /* 0x0000000813037221 */ /* 0x000fe20000000000 */
[----:B------:R-:W-:Y:S01]  /*38d0*/  FSETP.GTU.AND P0, PT, R8, R21, PT ;  /* 0x000000150800720b */ /* 0x000fe20003f0c000 */
[----:B------:R-:W-:Y:S01]  /*38e0*/  UMOV UR4, URZ ;  /* 0x000000ff00047c82 */ /* 0x000fe20008000000 */
[----:B------:R-:W-:Y:S01]  /*38f0*/  UISETP.GT.AND UP0, UPT, UR5, URZ, UPT ;  /* 0x000000ff0500728c */ /* 0x000fe2000bf04270 */
[----:B------:R-:W-:-:S05]  /*3900*/  FADD R3, R3, R16 ;  /* 0x0000001003037221 */ /* 0x000fca0000000000 */
[----:B------:R-:W-:-:S03]  /*3910*/  FSEL R2, R8, R3, P0 ;  /* 0x0000000308027208 */ /* 0x000fc60000000000 */
[----:B------:R-:W-:Y:S05]  /*3920*/  BRA.U !UP0, `(.L_x_45) ;  /* 0x0000000508007547 */ /* 0x000fea000b800000 */
[----:B------:R-:W-:Y:S02]  /*3930*/  UIADD3 UR7, UPT, UPT, UR5, -UR4, URZ ;  /* 0x8000000405077290 */ /* 0x000fe4000fffe0ff */
[----:B------:R-:W-:Y:S02]  /*3940*/  UPLOP3.LUT UP0, UPT, UPT, UPT, UPT, 0x80, 0x8 ;  /* 0x000000000008789c */ /* 0x000fe40003f0f070 */
[----:B------:R-:W-:-:S09]  /*3950*/  UISETP.GT.AND UP1, UPT, UR7, 0xc, UPT ;  /* 0x0000000c0700788c */ /* 0x000fd2000bf24270 */
[----:B------:R-:W-:Y:S05]  /*3960*/  BRA.U !UP1, `(.L_x_46) ;  /* 0x0000000109947547 */ /* 0x000fea000b800000 */
[----:B------:R-:W-:Y:S02]  /*3970*/  UIADD3 UR7, UPT, UPT, UR5, -0xc, URZ ;  /* 0xfffffff405077890 */ /* 0x000fe4000fffe0ff */
[----:B------:R-:W-:-:S11]  /*3980*/  UPLOP3.LUT UP0, UPT, UPT, UPT, UPT, 0x40, 0x4 ;  /* 0x000000000004789c */ /* 0x000fd60003f0e870 */
.L_x_47:
[----:B-1----:R-:W-:Y:S01]  /*3990*/  FSETP.GTU.AND P0, PT, R17, R0, PT ;  /* 0x000000001100720b */ /* 0x002fe20003f0c000 */
[----:B------:R-:W-:-:S03]  /*39a0*/  UIADD3 UR4, UPT, UPT, UR4, 0x10, URZ ;  /* 0x0000001004047890 */ /* 0x000fc6000fffe0ff */
[----:B------:R-:W-:Y:S01]  /*39b0*/  FSEL R17, R17, R2, P0 ;  /* 0x0000000211117208 */ /* 0x000fe20000000000 */
[----:B------:R-:W-:-:S03]  /*39c0*/  UISETP.GE.AND UP1, UPT, UR4, UR7, UPT ;  /* 0x000000070400728c */ /* 0x000fc6000bf26270 */
[----:B------:R-:W-:-:S04]  /*39d0*/  FSETP.GTU.AND P0, PT, R17, R0, PT ;  /* 0x000000001100720b */ /* 0x000fc80003f0c000 */
[----:B------:R-:W-:-:S04]  /*39e0*/  FSEL R17, R17, R2, P0 ;  /* 0x0000000211117208 */ /* 0x000fc80000000000 */
        /* <DEDUP_REMOVED lines=27> */
[----:B------:R-:W-:Y:S01]  /*3ba0*/  FSEL R17, R17, R2, P0 ;  /* 0x0000000211117208 */ /* 0x000fe20000000000 */
[----:B------:R-:W-:Y:S08]  /*3bb0*/  BRA.U !UP1, `(.L_x_47) ;  /* 0xfffffffd09747547 */ /* 0x000ff0000b83ffff */
.L_x_46:
[----:B------:R-:W-:-:S04]  /*3bc0*/  UIADD3 UR7, UPT, UPT, UR5, -UR4, URZ ;  /* 0x8000000405077290 */ /* 0x000fc8000fffe0ff */
[----:B------:R-:W-:-:S09]  /*3bd0*/  UISETP.GT.AND UP1, UPT, UR7, 0x4, UPT ;  /* 0x000000040700788c */ /* 0x000fd2000bf24270 */
[----:B------:R-:W-:Y:S05]  /*3be0*/  BRA.U !UP1, `(.L_x_48) ;  /* 0x0000000109487547 */ /* 0x000fea000b800000 */
[C---:B-1----:R-:W-:Y:S01]  /*3bf0*/  FSETP.GTU.AND P0, PT, R17.reuse, R0, PT ;  /* 0x000000001100720b */ /* 0x042fe20003f0c000 */
[----:B------:R-:W-:Y:S02]  /*3c00*/  UIADD3 UR4, UPT, UPT, UR4, 0x8, URZ ;  /* 0x0000000804047890 */ /* 0x000fe4000fffe0ff */
[----:B------:R-:W-:Y:S01]  /*3c10*/  UPLOP3.LUT UP0, UPT, UPT, UPT, UPT, 0x40, 0x4 ;  /* 0x000000000004789c */ /* 0x000fe20003f0e870 */
        /* <DEDUP_REMOVED lines=14> */
[----:B------:R-:W-:-:S09]  /*3d00*/  FSEL R17, R17, R2, P0 ;  /* 0x0000000211117208 */ /* 0x000fd20000000000 */
.L_x_48:
[----:B------:R-:W-:-:S09]  /*3d10*/  UISETP.NE.OR UP0, UPT, UR4, UR5, UP0 ;  /* 0x000000050400728c */ /* 0x000fd20008705670 */
[----:B------:R-:W-:Y:S05]  /*3d20*/  BRA.U !UP0, `(.L_x_44) ;  /* 0x00000001082c7547 */ /* 0x000fea000b800000 */
.L_x_45:
[----:B-1----:R-:W-:Y:S01]  /*3d30*/  FSETP.GTU.AND P0, PT, R17, R0, PT ;  /* 0x000000001100720b */ /* 0x002fe20003f0c000 */
[----:B------:R-:W-:-:S03]  /*3d40*/  UIADD3 UR4, UPT, UPT, UR4, 0x4, URZ ;  /* 0x0000000404047890 */ /* 0x000fc6000fffe0ff */
[----:B------:R-:W-:Y:S01]  /*3d50*/  FSEL R17, R17, R2, P0 ;  /* 0x0000000211117208 */ /* 0x000fe20000000000 */
[----:B------:R-:W-:-:S03]  /*3d60*/  UISETP.NE.AND UP0, UPT, UR4, UR5, UPT ;  /* 0x000000050400728c */ /* 0x000fc6000bf05270 */
[----:B------:R-:W-:-:S04]  /*3d70*/  FSETP.GTU.AND P0, PT, R17, R0, PT ;  /* 0x000000001100720b */ /* 0x000fc80003f0c000 */
[----:B------:R-:W-:-:S04]  /*3d80*/  FSEL R17, R17, R2, P0 ;  /* 0x0000000211117208 */ /* 0x000fc80000000000 */
[----:B------:R-:W-:-:S04]  /*3d90*/  FSETP.GTU.AND P0, PT, R17, R0, PT ;  /* 0x000000001100720b */ /* 0x000fc80003f0c000 */
[----:B------:R-:W-:-:S04]  /*3da0*/  FSEL R17, R17, R2, P0 ;  /* 0x0000000211117208 */ /* 0x000fc80000000000 */
[----:B------:R-:W-:-:S04]  /*3db0*/  FSETP.GTU.AND P0, PT, R17, R0, PT ;  /* 0x000000001100720b */ /* 0x000fc80003f0c000 */
[----:B------:R-:W-:Y:S01]  /*3dc0*/  FSEL R17, R17, R2, P0 ;  /* 0x0000000211117208 */ /* 0x000fe20000000000 */
[----:B------:R-:W-:Y:S08]  /*3dd0*/  BRA.U UP0, `(.L_x_45) ;  /* 0xfffffffd00d47547 */ /* 0x000ff0000b83ffff */
.L_x_44:
[----:B------:R-:W-:-:S09]  /*3de0*/  UISETP.NE.AND UP0, UPT, UR6, URZ, UPT ;  /* 0x000000ff0600728c */ /* 0x000fd2000bf05270 */
[----:B------:R-:W-:Y:S05]  /*3df0*/  BRA.U !UP0, `(.L_x_4) ;  /* 0x0000000108287547 */ /* 0x000fea000b800000 */
[----:B------:R-:W-:Y:S01]  /*3e00*/  FADD R19, R19, R8 ;  /* 0x0000000813137221 */ /* 0x000fe20000000000 */
[----:B------:R-:W-:Y:S01]  /*3e10*/  FSETP.GTU.AND P0, PT, R8, R21, PT ;  /* 0x000000150800720b */ /* 0x000fe20003f0c000 */
[----:B------:R-:W-:Y:S02]  /*3e20*/  UMOV UR4, URZ ;  /* 0x000000ff00047c82 */ /* 0x000fe40008000000 */
[----:B------:R-:W-:-:S05]  /*3e30*/  FADD R19, R19, R16 ;  /* 0x0000001013137221 */ /* 0x000fca0000000000 */
[----:B------:R-:W-:-:S07]  /*3e40*/  FSEL R8, R8, R19, P0 ;  /* 0x0000001308087208 */ /* 0x000fce0000000000 */
.L_x_49:
[----:B------:R-:W-:Y:S01]  /*3e50*/  UIADD3 UR4, UPT, UPT, UR4, 0x1, URZ ;  /* 0x0000000104047890 */ /* 0x000fe2000fffe0ff */
[----:B-1----:R-:W-:-:S03]  /*3e60*/  FSETP.GTU.AND P0, PT, R17, R0, PT ;  /* 0x000000001100720b */ /* 0x002fc60003f0c000 */
[----:B------:R-:W-:Y:S01]  /*3e70*/  UISETP.NE.AND UP0, UPT, UR4, UR6, UPT ;  /* 0x000000060400728c */ /* 0x000fe2000bf05270 */
[----:B------:R-:W-:-:S08]  /*3e80*/  FSEL R17, R17, R8, P0 ;  /* 0x0000000811117208 */ /* 0x000fd00000000000 */
[----:B------:R-:W-:Y:S05]  /*3e90*/  BRA.U UP0, `(.L_x_49) ;  /* 0xfffffffd00ec7547 */ /* 0x000fea000b83ffff */
.L_x_4:
[----:B01234-:R-:W0:Y:S01]  /*3ea0*/  F2F.F64.F32 R2, R17 ;  /* 0x0000001100027310 */ /* 0x01fe220000201800 */
[----:B------:R-:W-:Y:S01]  /*3eb0*/  MOV R0, 0x0 ;  /* 0x0000000000007802 */ /* 0x000fe20000000f00 */
[----:B------:R-:W1:Y:S03]  /*3ec0*/  LDCU.64 UR4, c[0x4][0x8] ;  /* 0x01000100ff0477ac */ /* 0x000e660008000a00 */
[----:B------:R2:W3:Y:S01]  /*3ed0*/  LDC.64 R8, c[0x4][R0] ;  /* 0x0100000000087b82 */ /* 0x0004e20000000a00 */
[----:B0-----:R2:W-:Y:S01]  /*3ee0*/  STL.64 [R1], R2 ;  /* 0x0000000201007387 */ /* 0x0015e20000100a00 */
[----:B-1----:R-:W-:Y:S02]  /*3ef0*/  MOV R4, UR4 ;  /* 0x0000000400047c02 */ /* 0x002fe40008000f00 */
[----:B------:R-:W-:-:S07]  /*3f00*/  MOV R5, UR5 ;  /* 0x0000000500057c02 */ /* 0x000fce0008000f00 */
[----:B------:R-:W-:-:S07]  /*3f10*/  LEPC R20, `(.L_x_50) ;  /* 0x000000001014794e */ /* 0x000fce0000000000 */
[----:B--23--:R-:W-:Y:S05]  /*3f20*/  CALL.ABS.NOINC R8 ;  /* 0x0000000008007343 */ /* 0x00cfea0003c00000 */
.L_x_50:
[----:B------:R-:W-:Y:S05]  /*3f30*/  EXIT ;  /* 0x000000000000794d */ /* 0x000fea0003800000 */
        .weak           $__internal_0_$__cuda_sm3x_div_rn_noftz_f32_slowpath
        .type           $__internal_0_$__cuda_sm3x_div_rn_noftz_f32_slowpath,@function
        .size           $__internal_0_$__cuda_sm3x_div_rn_noftz_f32_slowpath,(.L_x_60 - $__internal_0_$__cuda_sm3x_div_rn_noftz_f32_slowpath)
$__internal_0_$__cuda_sm3x_div_rn_noftz_f32_slowpath:
[----:B------:R-:W-:Y:S02]  /*3f40*/  SHF.R.U32.HI R11, RZ, 0x17, R5 ;  /* 0x00000017ff0b7819 */ /* 0x000fe40000011605 */
[----:B------:R-:W-:Y:S02]  /*3f50*/  SHF.R.U32.HI R13, RZ, 0x17, R4 ;  /* 0x00000017ff0d7819 */ /* 0x000fe40000011604 */
[----:B------:R-:W-:Y:S02]  /*3f60*/  LOP3.LUT R11, R11, 0xff, RZ, 0xc0, !PT ;  /* 0x000000ff0b0b7812 */ /* 0x000fe400078ec0ff */
[----:B------:R-:W-:-:S03]  /*3f70*/  LOP3.LUT R15, R13, 0xff, RZ, 0xc0, !PT ;  /* 0x000000ff0d0f7812 */ /* 0x000fc600078ec0ff */
[----:B------:R-:W-:Y:S01]  /*3f80*/  VIADD R18, R11, 0xffffffff ;  /* 0xffffffff0b127836 */ /* 0x000fe20000000000 */
[----:B------:R-:W-:-:S04]  /*3f90*/  IADD3 R14, PT, PT, R15, -0x1, RZ ;  /* 0xffffffff0f0e7810 */ /* 0x000fc80007ffe0ff */
[----:B------:R-:W-:-:S04]  /*3fa0*/  ISETP.GT.U32.AND P0, PT, R18, 0xfd, PT ;  /* 0x000000fd1200780c */ /* 0x000fc80003f04070 */
[----:B------:R-:W-:-:S13]  /*3fb0*/  ISETP.GT.U32.OR P0, PT, R14, 0xfd, P0 ;  /* 0x000000fd0e00780c */ /* 0x000fda0000704470 */
[----:B------:R-:W-:Y:S01]  /*3fc0*/  @!P0 MOV R13, RZ ;  /* 0x000000ff000d8202 */ /* 0x000fe20000000f00 */
[----:B------:R-:W-:Y:S06]  /*3fd0*/  @!P0 BRA `(.L_x_51) ;  /* 0x00000000005c8947 */ /* 0x000fec0003800000 */
[----:B------:R-:W-:Y:S02]  /*3fe0*/  FSETP.GTU.FTZ.AND P0, PT, |R4|, +INF , PT ;  /* 0x7f8000000400780b */ /* 0x000fe40003f1c200 */
[----:B------:R-:W-:-:S04]  /*3ff0*/  FSETP.GTU.FTZ.AND P1, PT, |R5|, +INF , PT ;  /* 0x7f8000000500780b */ /* 0x000fc80003f3c200 */
[----:B------:R-:W-:-:S13]  /*4000*/  PLOP3.LUT P0, PT, P0, P1, PT, 0xf8, 0x8f ;  /* 0x00000000008f781c */ /* 0x000fda0000703f70 */
[----:B------:R-:W-:Y:S05]  /*4010*/  @P0 BRA `(.L_x_52) ;  /* 0x0000000400440947 */ /* 0x000fea0003800000 */
[----:B------:R-:W-:-:S13]  /*4020*/  LOP3.LUT P0, RZ, R5, 0x7fffffff, R4, 0xc8, !PT ;  /* 0x7fffffff05ff7812 */ /* 0x000fda000780c804 */
[----:B------:R-:W-:Y:S05]  /*4030*/  @!P0 BRA `(.L_x_53) ;  /* 0x0000000400348947 */ /* 0x000fea0003800000 */
[C---:B------:R-:W-:Y:S02]  /*4040*/  FSETP.NEU.FTZ.AND P0, PT, |R4|.reuse, +INF , PT ;  /* 0x7f8000000400780b */ /* 0x040fe40003f1d200 */
[----:B------:R-:W-:Y:S02]  /*4050*/  FSETP.NEU.FTZ.AND P2, PT, |R5|, +INF , PT ;  /* 0x7f8000000500780b */ /* 0x000fe40003f5d200 */
[----:B------:R-:W-:-:S11]  /*4060*/  FSETP.NEU.FTZ.AND P1, PT, |R4|, +INF , PT ;  /* 0x7f8000000400780b */ /* 0x000fd60003f3d200 */
[----:B------:R-:W-:Y:S05]  /*4070*/  @!P2 BRA !P0, `(.L_x_53) ;  /* 0x000000040024a947 */ /* 0x000fea0004000000 */
[----:B------:R-:W-:-:S04]  /*4080*/  LOP3.LUT P0, RZ, R4, 0x7fffffff, RZ, 0xc0, !PT ;  /* 0x7fffffff04ff7812 */ /* 0x000fc8000780c0ff */
[----:B------:R-:W-:-:S13]  /*4090*/  PLOP3.LUT P0, PT, P2, P0, PT, 0x2f, 0xf2 ;  /* 0x0000000000f2781c */ /* 0x000fda0001700577 */
[----:B------:R-:W-:Y:S05]  /*40a0*/  @P0 BRA `(.L_x_54) ;  /* 0x0000000400100947 */ /* 0x000fea0003800000 */
[----:B------:R-:W-:-:S04]  /*40b0*/  LOP3.LUT P0, RZ, R5, 0x7fffffff, RZ, 0xc0, !PT ;  /* 0x7fffffff05ff7812 */ /* 0x000fc8000780c0ff */
[----:B------:R-:W-:-:S13]  /*40c0*/  PLOP3.LUT P0, PT, P1, P0, PT, 0x2f, 0xf2 ;  /* 0x0000000000f2781c */ /* 0x000fda0000f00577 */
[----:B------:R-:W-:Y:S05]  /*40d0*/  @P0 BRA `(.L_x_55) ;  /* 0x0000000000f80947 */ /* 0x000fea0003800000 */
[----:B------:R-:W-:Y:S02]  /*40e0*/  ISETP.GE.AND P0, PT, R14, RZ, PT ;  /* 0x000000ff0e00720c */ /* 0x000fe40003f06270 */
[----:B------:R-:W-:-:S11]  /*40f0*/  ISETP.GE.AND P1, PT, R18, RZ, PT ;  /* 0x000000ff1200720c */ /* 0x000fd60003f26270 */
[----:B------:R-:W-:Y:S01]  /*4100*/  @P0 MOV R13, RZ ;  /* 0x000000ff000d0202 */ /* 0x000fe20000000f00 */
[----:B------:R-:W-:Y:S02]  /*4110*/  @!P0 IMAD.MOV.U32 R13, RZ, RZ, -0x40 ;  /* 0xffffffc0ff0d8424 */ /* 0x000fe400078e00ff */
[----:B------:R-:W-:Y:S01]  /*4120*/  @!P0 FFMA R4, R4, 1.84467440737095516160e+19, RZ ;  /* 0x5f80000004048823 */ /* 0x000fe200000000ff */
[----:B------:R-:W-:Y:S02]  /*4130*/  @!P1 FFMA R5, R5, 1.84467440737095516160e+19, RZ ;  /* 0x5f80000005059823 */ /* 0x000fe400000000ff */
[----:B------:R-:W-:-:S07]  /*4140*/  @!P1 IADD3 R13, PT, PT, R13, 0x40, RZ ;  /* 0x000000400d0d9810 */ /* 0x000fce0007ffe0ff */
.L_x_51:
[----:B------:R-:W-:Y:S02]  /*4150*/  LEA R14, R11, 0xc0800000, 0x17 ;  /* 0xc08000000b0e7811 */ /* 0x000fe400078eb8ff */
[----:B------:R-:W-:Y:S02]  /*4160*/  IADD3 R15, PT, PT, R15, -0x7f, RZ ;  /* 0xffffff810f0f7810 */ /* 0x000fe40007ffe0ff */
[----:B------:R-:W-:-:S03]  /*4170*/  IADD3 R18, PT, PT, -R14, R5, RZ ;  /* 0x000000050e127210 */ /* 0x000fc60007ffe1ff */
[C---:B------:R-:W-:Y:S01]  /*4180*/  IMAD R4, R15.reuse, -0x800000, R4 ;  /* 0xff8000000f047824 */ /* 0x040fe200078e0204 */
[----:B------:R0:W1:Y:S01]  /*4190*/  MUFU.RCP R5, R18 ;  /* 0x0000001200057308 */ /* 0x0000620000001000 */
[----:B------:R-:W-:Y:S01]  /*41a0*/  FADD.FTZ R21, -R18, -RZ ;  /* 0x800000ff12157221 */ /* 0x000fe20000010100 */
[----:B0-----:R-:W-:-:S05]  /*41b0*/  IADD3 R18, PT, PT, R15, 0x7f, -R11 ;  /* 0x0000007f0f127810 */ /* 0x001fca0007ffe80b */
[----:B------:R-:W-:Y:S02]  /*41c0*/  IMAD.IADD R18, R18, 0x1, R13 ;  /* 0x0000000112127824 */ /* 0x000fe400078e020d */
[----:B-1----:R-:W-:-:S04]  /*41d0*/  FFMA R14, R5, R21, 1 ;  /* 0x3f800000050e7423 */ /* 0x002fc80000000015 */
[----:B------:R-:W-:-:S04]  /*41e0*/  FFMA R5, R5, R14, R5 ;  /* 0x0000000e05057223 */ /* 0x000fc80000000005 */
[----:B------:R-:W-:-:S04]  /*41f0*/  FFMA R14, R4, R5, RZ ;  /* 0x00000005040e7223 */ /* 0x000fc800000000ff */
[----:B------:R-:W-:-:S04]  /*4200*/  FFMA R20, R21, R14, R4 ;  /* 0x0000000e15147223 */ /* 0x000fc80000000004 */
[----:B------:R-:W-:-:S04]  /*4210*/  FFMA R14, R5, R20, R14 ;  /* 0x00000014050e7223 */ /* 0x000fc8000000000e */
[----:B------:R-:W-:-:S04]  /*4220*/  FFMA R21, R21, R14, R4 ;  /* 0x0000000e15157223 */ /* 0x000fc80000000004 */
[----:B------:R-:W-:-:S05]  /*4230*/  FFMA R4, R5, R21, R14 ;  /* 0x0000001505047223 */ /* 0x000fca000000000e */
[----:B------:R-:W-:-:S04]  /*4240*/  SHF.R.U32.HI R11, RZ, 0x17, R4 ;  /* 0x00000017ff0b7819 */ /* 0x000fc80000011604 */
[----:B------:R-:W-:-:S04]  /*4250*/  LOP3.LUT R11, R11, 0xff, RZ, 0xc0, !PT ;  /* 0x000000ff0b0b7812 */ /* 0x000fc800078ec0ff */
[----:B------:R-:W-:-:S04]  /*4260*/  IADD3 R15, PT, PT, R11, R18, RZ ;  /* 0x000000120b0f7210 */ /* 0x000fc80007ffe0ff */
[----:B------:R-:W-:-:S04]  /*4270*/  IADD3 R11, PT, PT, R15, -0x1, RZ ;  /* 0xffffffff0f0b7810 */ /* 0x000fc80007ffe0ff */
[----:B------:R-:W-:-:S13]  /*4280*/  ISETP.GE.U32.AND P0, PT, R11, 0xfe, PT ;  /* 0x000000fe0b00780c */ /* 0x000fda0003f06070 */
[----:B------:R-:W-:Y:S05]  /*4290*/  @!P0 BRA `(.L_x_56) ;  /* 0x0000000000808947 */ /* 0x000fea0003800000 */
[----:B------:R-:W-:-:S13]  /*42a0*/  ISETP.GT.AND P0, PT, R15, 0xfe, PT ;  /* 0x000000fe0f00780c */ /* 0x000fda0003f04270 */
[----:B------:R-:W-:Y:S05]  /*42b0*/  @P0 BRA `(.L_x_57) ;  /* 0x00000000006c0947 */ /* 0x000fea0003800000 */
[----:B------:R-:W-:-:S13]  /*42c0*/  ISETP.GE.AND P0, PT, R15, 0x1, PT ;  /* 0x000000010f00780c */ /* 0x000fda0003f06270 */
[----:B------:R-:W-:Y:S05]  /*42d0*/  @P0 BRA `(.L_x_58) ;  /* 0x0000000000980947 */ /* 0x000fea0003800000 */
[----:B------:R-:W-:Y:S02]  /*42e0*/  ISETP.GE.AND P0, PT, R15, -0x18, PT ;  /* 0xffffffe80f00780c */ /* 0x000fe40003f06270 */
[----:B------:R-:W-:-:S11]  /*42f0*/  LOP3.LUT R4, R4, 0x80000000, RZ, 0xc0, !PT ;  /* 0x8000000004047812 */ /* 0x000fd600078ec0ff */
[----:B------:R-:W-:Y:S05]  /*4300*/  @!P0 BRA `(.L_x_58) ;  /* 0x00000000008c8947 */ /* 0x000fea0003800000 */
[-CC-:B------:R-:W-:Y:S01]  /*4310*/  FFMA.RZ R11, R5, R21.reuse, R14.reuse ;  /* 0x00000015050b7223 */ /* 0x180fe2000000c00e */
[C---:B------:R-:W-:Y:S02]  /*4320*/  IADD3 R18, PT, PT, R15.reuse, 0x20, RZ ;  /* 0x000000200f127810 */ /* 0x040fe40007ffe0ff */
[----:B------:R-:W-:Y:S02]  /*4330*/  ISETP.NE.AND P2, PT, R15, RZ, PT ;  /* 0x000000ff0f00720c */ /* 0x000fe40003f45270 */
[----:B------:R-:W-:Y:S01]  /*4340*/  LOP3.LUT R13, R11, 0x7fffff, RZ, 0xc0, !PT ;  /* 0x007fffff0b0d7812 */ /* 0x000fe200078ec0ff */
[CCC-:B------:R-:W-:Y:S01]  /*4350*/  FFMA.RP R11, R5.reuse, R21.reuse, R14.reuse ;  /* 0x00000015050b7223 */ /* 0x1c0fe2000000800e */
[----:B------:R-:W-:Y:S01]  /*4360*/  FFMA.RM R14, R5, R21, R14 ;  /* 0x00000015050e7223 */ /* 0x000fe2000000400e */
[----:B------:R-:W-:Y:S01]  /*4370*/  IMAD.MOV R5, RZ, RZ, -R15 ;  /* 0x000000ffff057224 */ /* 0x000fe200078e0a0f */
[----:B------:R-:W-:Y:S02]  /*4380*/  LOP3.LUT R13, R13, 0x800000, RZ, 0xfc, !PT ;  /* 0x008000000d0d7812 */ /* 0x000fe400078efcff */
[----:B------:R-:W-:-:S02]  /*4390*/  ISETP.NE.AND P1, PT, R15, RZ, PT ;  /* 0x000000ff0f00720c */ /* 0x000fc40003f25270 */
[----:B------:R-:W-:Y:S02]  /*43a0*/  SHF.L.U32 R18, R13, R18, RZ ;  /* 0x000000120d127219 */ /* 0x000fe400000006ff */
[----:B------:R-:W-:Y:S02]  /*43b0*/  FSETP.NEU.FTZ.AND P0, PT, R11, R14, PT ;  /* 0x0000000e0b00720b */ /* 0x000fe40003f1d000 */
[----:B------:R-:W-:Y:S02]  /*43c0*/  SEL R14, R5, RZ, P2 ;  /* 0x000000ff050e7207 */ /* 0x000fe40001000000 */
[----:B------:R-:W-:Y:S02]  /*43d0*/  ISETP.NE.AND P1, PT, R18, RZ, P1 ;  /* 0x000000ff1200720c */ /* 0x000fe40000f25270 */
[----:B------:R-:W-:Y:S02]  /*43e0*/  SHF.R.U32.HI R14, RZ, R14, R13 ;  /* 0x0000000eff0e7219 */ /* 0x000fe4000001160d */
[----:B------:R-:W-:-:S02]  /*43f0*/  PLOP3.LUT P0, PT, P0, P1, PT, 0xf8, 0x8f ;  /* 0x00000000008f781c */ /* 0x000fc40000703f70 */
[----:B------:R-:W-:Y:S02]  /*4400*/  SHF.R.U32.HI R18, RZ, 0x1, R14 ;  /* 0x00000001ff127819 */ /* 0x000fe4000001160e */
[----:B------:R-:W-:-:S04]  /*4410*/  SEL R5, RZ, 0x1, !P0 ;  /* 0x00000001ff057807 */ /* 0x000fc80004000000 */
[----:B------:R-:W-:-:S04]  /*4420*/  LOP3.LUT R5, R5, 0x1, R18, 0xf8, !PT ;  /* 0x0000000105057812 */ /* 0x000fc800078ef812 */
[----:B------:R-:W-:-:S04]  /*4430*/  LOP3.LUT R5, R5, R14, RZ, 0xc0, !PT ;  /* 0x0000000e05057212 */ /* 0x000fc800078ec0ff */
[----:B------:R-:W-:-:S04]  /*4440*/  IADD3 R5, PT, PT, R18, R5, RZ ;  /* 0x0000000512057210 */ /* 0x000fc80007ffe0ff */
[----:B------:R-:W-:Y:S01]  /*4450*/  LOP3.LUT R4, R5, R4, RZ, 0xfc, !PT ;  /* 0x0000000405047212 */ /* 0x000fe200078efcff */
[----:B------:R-:W-:Y:S06]  /*4460*/  BRA `(.L_x_58) ;  /* 0x0000000000347947 */ /* 0x000fec0003800000 */
.L_x_57:
[----:B------:R-:W-:-:S04]  /*4470*/  LOP3.LUT R4, R4, 0x80000000, RZ, 0xc0, !PT ;  /* 0x8000000004047812 */ /* 0x000fc800078ec0ff */
[----:B------:R-:W-:Y:S01]  /*4480*/  LOP3.LUT R4, R4, 0x7f800000, RZ, 0xfc, !PT ;  /* 0x7f80000004047812 */ /* 0x000fe200078efcff */
[----:B------:R-:W-:Y:S06]  /*4490*/  BRA `(.L_x_58) ;  /* 0x0000000000287947 */ /* 0x000fec0003800000 */
.L_x_56:
[----:B------:R-:W-:Y:S01]  /*44a0*/  LEA R4, R18, R4, 0x17 ;  /* 0x0000000412047211 */ /* 0x000fe200078eb8ff */
[----:B------:R-:W-:Y:S06]  /*44b0*/  BRA `(.L_x_58) ;  /* 0x0000000000207947 */ /* 0x000fec0003800000 */
.L_x_55:
[----:B------:R-:W-:-:S04]  /*44c0*/  LOP3.LUT R4, R5, 0x80000000, R4, 0x48, !PT ;  /* 0x8000000005047812 */ /* 0x000fc800078e4804 */
[----:B------:R-:W-:Y:S01]  /*44d0*/  LOP3.LUT R4, R4, 0x7f800000, RZ, 0xfc, !PT ;  /* 0x7f80000004047812 */ /* 0x000fe200078efcff */
[----:B------:R-:W-:Y:S06]  /*44e0*/  BRA `(.L_x_58) ;  /* 0x0000000000147947 */ /* 0x000fec0003800000 */
.L_x_54:
[----:B------:R-:W-:Y:S01]  /*44f0*/  LOP3.LUT R4, R5, 0x80000000, R4, 0x48, !PT ;  /* 0x8000000005047812 */ /* 0x000fe200078e4804 */
[----:B------:R-:W-:Y:S06]  /*4500*/  BRA `(.L_x_58) ;  /* 0x00000000000c7947 */ /* 0x000fec0003800000 */
.L_x_53:
[----:B------:R-:W0:Y:S01]  /*4510*/  MUFU.RSQ R4, -QNAN ;  /* 0xffc0000000047908 */ /* 0x000e220000001400 */
[----:B------:R-:W-:Y:S05]  /*4520*/  BRA `(.L_x_58) ;  /* 0x0000000000047947 */ /* 0x000fea0003800000 */
.L_x_52:
[----:B------:R-:W-:-:S07]  /*4530*/  FADD.FTZ R4, R4, R5 ;  /* 0x0000000504047221 */ /* 0x000fce0000010000 */
.L_x_58:
[----:B------:R-:W-:-:S04]  /*4540*/  HFMA2 R13, -RZ, RZ, 0, 0 ;  /* 0x00000000ff0d7431 */ /* 0x000fc800000001ff */
[----:B0-----:R-:W-:Y:S05]  /*4550*/  RET.REL.NODEC R12 `(_Z7computefifffffffffiiffffffffPfS_ffffffffffS_fffff) ;  /* 0xffffffb80ca87950 */ /* 0x001fea0003c3ffff */
.L_x_59:
[----:B------:R-:W-:-:S00]  /*4560*/  BRA `(.L_x_59) ;  /* 0xfffffffc00fc7947 */ /* 0x000fc0000383ffff */
[----:B------:R-:W-:-:S00]  /*4570*/  NOP ;  /* 0x0000000000007918 */ /* 0x000fc00000000000 */
        /* <DEDUP_REMOVED lines=8> */
.L_x_60:


//--------------------- .nv.global.init           --------------------------
	.section	.nv.global.init,"aw",@progbits
.nv.global.init:
	.type		$str,@object
	.size		$str,(.L_0 - $str)
$str:
        /*0000*/ 	.byte	0x25, 0x2e, 0x31, 0x37, 0x67, 0x0a, 0x00
.L_0:


//--------------------- .nv.shared.reserved.0     --------------------------
	.section	.nv.shared.reserved.0,"aw",@nobits
	.weak		__nv_reservedSMEM_offset_0_alias
	.size		__nv_reservedSMEM_offset_0_alias, 0, 64
	.other		__nv_reservedSMEM_offset_0_alias,@"STO_CUDA_RESERVED_SHARED STV_DEFAULT"
__nv_reservedSMEM_offset_0_alias:
	.zero		0
	.zero		64


//--------------------- .nv.constant0._Z7computefifffffffffiiffffffffPfS_ffffffffffS_fffff --------------------------
	.section	.nv.constant0._Z7computefifffffffffiiffffffffPfS_ffffffffffS_fffff,"a",@progbits
	.sectionflags	@""
	.align	4
.nv.constant0._Z7computefifffffffffiiffffffffPfS_ffffffffffS_fffff:
	.zero		1068


//--------------------- SYMBOLS --------------------------

	.type		.nv.reservedSmem.offset0,@object
	.size		.nv.reservedSmem.offset0,0x4
	.type		vprintf,@function
